//
// Generated by NVIDIA NVVM Compiler
//
// Compiler Build ID: CL-36424714
// Cuda compilation tools, release 13.0, V13.0.88
// Based on NVVM 20.0.0
//

.version 9.0
.target sm_100
.address_size 64

	// .globl	_Z15process_kernel1PKfS0_Pfi
.global .align 4 .b8 __cudart_i2opi_f[24] = {65, 144, 67, 60, 153, 149, 98, 219, 192, 221, 52, 245, 209, 87, 39, 252, 41, 21, 68, 78, 110, 131, 249, 162};

.visible .entry _Z15process_kernel1PKfS0_Pfi(
	.param .u64 .ptr .align 1 _Z15process_kernel1PKfS0_Pfi_param_0,
	.param .u64 .ptr .align 1 _Z15process_kernel1PKfS0_Pfi_param_1,
	.param .u64 .ptr .align 1 _Z15process_kernel1PKfS0_Pfi_param_2,
	.param .u32 _Z15process_kernel1PKfS0_Pfi_param_3
)
{
	.local .align 4 .b8 	__local_depot0[28];
	.reg .b64 	%SP;
	.reg .b64 	%SPL;
	.reg .pred 	%p<18>;
	.reg .b32 	%r<97>;
	.reg .b32 	%f<56>;
	.reg .b64 	%rd<51>;
	.reg .b64 	%fd<5>;

	mov.u64 	%SPL, __local_depot0;
	ld.param.u64 	%rd16, [_Z15process_kernel1PKfS0_Pfi_param_0];
	ld.param.u64 	%rd17, [_Z15process_kernel1PKfS0_Pfi_param_1];
	ld.param.u64 	%rd18, [_Z15process_kernel1PKfS0_Pfi_param_2];
	ld.param.u32 	%r30, [_Z15process_kernel1PKfS0_Pfi_param_3];
	add.u64 	%rd1, %SPL, 0;
	mov.u32 	%r31, %ctaid.z;
	mov.u32 	%r32, %nctaid.x;
	mov.u32 	%r33, %nctaid.y;
	mov.u32 	%r34, %ctaid.y;
	mov.u32 	%r35, %ctaid.x;
	mad.lo.s32 	%r36, %r31, %r33, %r34;
	mad.lo.s32 	%r37, %r36, %r32, %r35;
	mov.u32 	%r38, %tid.z;
	mov.u32 	%r39, %ntid.x;
	mov.u32 	%r40, %ntid.y;
	mov.u32 	%r41, %tid.y;
	mov.u32 	%r42, %tid.x;
	mov.u32 	%r43, %ntid.z;
	mad.lo.s32 	%r44, %r37, %r43, %r38;
	mad.lo.s32 	%r45, %r44, %r40, %r41;
	mad.lo.s32 	%r1, %r45, %r39, %r42;
	setp.ge.s32 	%p1, %r1, %r30;
	@%p1 bra 	$L__BB0_18;
	cvta.to.global.u64 	%rd20, %rd16;
	mul.wide.s32 	%rd21, %r1, 4;
	add.s64 	%rd22, %rd20, %rd21;
	ld.global.f32 	%f1, [%rd22];
	mul.f32 	%f14, %f1, 0f3F22F983;
	cvt.rni.s32.f32 	%r92, %f14;
	cvt.rn.f32.s32 	%f15, %r92;
	fma.rn.f32 	%f16, %f15, 0fBFC90FDA, %f1;
	fma.rn.f32 	%f17, %f15, 0fB3A22168, %f16;
	fma.rn.f32 	%f54, %f15, 0fA7C234C5, %f17;
	abs.f32 	%f3, %f1;
	setp.ltu.f32 	%p2, %f3, 0f47CE4780;
	@%p2 bra 	$L__BB0_9;
	setp.neu.f32 	%p3, %f3, 0f7F800000;
	@%p3 bra 	$L__BB0_4;
	mov.f32 	%f20, 0f00000000;
	mul.rn.f32 	%f54, %f1, %f20;
	mov.b32 	%r92, 0;
	bra.uni 	$L__BB0_9;
$L__BB0_4:
	mov.b32 	%r3, %f1;
	shl.b32 	%r47, %r3, 8;
	or.b32  	%r4, %r47, -2147483648;
	mov.b64 	%rd47, 0;
	mov.b32 	%r89, 0;
	mov.u64 	%rd45, __cudart_i2opi_f;
	mov.u64 	%rd46, %rd1;
$L__BB0_5:
	.pragma "nounroll";
	ld.global.nc.u32 	%r48, [%rd45];
	mad.wide.u32 	%rd25, %r48, %r4, %rd47;
	shr.u64 	%rd47, %rd25, 32;
	st.local.u32 	[%rd46], %rd25;
	add.s32 	%r89, %r89, 1;
	add.s64 	%rd46, %rd46, 4;
	add.s64 	%rd45, %rd45, 4;
	setp.ne.s32 	%p4, %r89, 6;
	@%p4 bra 	$L__BB0_5;
	shr.u32 	%r49, %r3, 23;
	st.local.u32 	[%rd1+24], %rd47;
	and.b32  	%r7, %r49, 31;
	and.b32  	%r50, %r49, 224;
	add.s32 	%r51, %r50, -128;
	shr.u32 	%r52, %r51, 5;
	mul.wide.u32 	%rd26, %r52, 4;
	sub.s64 	%rd8, %rd1, %rd26;
	ld.local.u32 	%r90, [%rd8+24];
	ld.local.u32 	%r91, [%rd8+20];
	setp.eq.s32 	%p5, %r7, 0;
	@%p5 bra 	$L__BB0_8;
	shf.l.wrap.b32 	%r90, %r91, %r90, %r7;
	ld.local.u32 	%r53, [%rd8+16];
	shf.l.wrap.b32 	%r91, %r53, %r91, %r7;
$L__BB0_8:
	shr.u32 	%r54, %r90, 30;
	shf.l.wrap.b32 	%r55, %r91, %r90, 2;
	shl.b32 	%r56, %r91, 2;
	shr.u32 	%r57, %r55, 31;
	add.s32 	%r58, %r57, %r54;
	neg.s32 	%r59, %r58;
	setp.lt.s32 	%p6, %r3, 0;
	selp.b32 	%r92, %r59, %r58, %p6;
	xor.b32  	%r60, %r55, %r3;
	shr.s32 	%r61, %r55, 31;
	xor.b32  	%r62, %r61, %r55;
	xor.b32  	%r63, %r61, %r56;
	cvt.u64.u32 	%rd27, %r62;
	shl.b64 	%rd28, %rd27, 32;
	cvt.u64.u32 	%rd29, %r63;
	or.b64  	%rd30, %rd28, %rd29;
	cvt.rn.f64.s64 	%fd1, %rd30;
	mul.f64 	%fd2, %fd1, 0d3BF921FB54442D19;
	cvt.rn.f32.f64 	%f18, %fd2;
	neg.f32 	%f19, %f18;
	setp.lt.s32 	%p7, %r60, 0;
	selp.f32 	%f54, %f19, %f18, %p7;
$L__BB0_9:
	mul.rn.f32 	%f21, %f54, %f54;
	and.b32  	%r65, %r92, 1;
	setp.eq.b32 	%p8, %r65, 1;
	selp.f32 	%f22, 0f3F800000, %f54, %p8;
	fma.rn.f32 	%f23, %f21, %f22, 0f00000000;
	fma.rn.f32 	%f24, %f21, 0f37CBAC00, 0fBAB607ED;
	selp.f32 	%f25, %f24, 0fB94D4153, %p8;
	selp.f32 	%f26, 0f3D2AAABB, 0f3C0885E4, %p8;
	fma.rn.f32 	%f27, %f25, %f21, %f26;
	selp.f32 	%f28, 0fBEFFFFFF, 0fBE2AAAA8, %p8;
	fma.rn.f32 	%f29, %f27, %f21, %f28;
	fma.rn.f32 	%f30, %f29, %f23, %f22;
	and.b32  	%r66, %r92, 2;
	setp.eq.s32 	%p9, %r66, 0;
	mov.f32 	%f31, 0f00000000;
	sub.f32 	%f32, %f31, %f30;
	selp.f32 	%f7, %f30, %f32, %p9;
	cvta.to.global.u64 	%rd31, %rd17;
	add.s64 	%rd33, %rd31, %rd21;
	ld.global.f32 	%f8, [%rd33];
	mul.f32 	%f33, %f8, 0f3F22F983;
	cvt.rni.s32.f32 	%r96, %f33;
	cvt.rn.f32.s32 	%f34, %r96;
	fma.rn.f32 	%f35, %f34, 0fBFC90FDA, %f8;
	fma.rn.f32 	%f36, %f34, 0fB3A22168, %f35;
	fma.rn.f32 	%f55, %f34, 0fA7C234C5, %f36;
	abs.f32 	%f10, %f8;
	setp.ltu.f32 	%p10, %f10, 0f47CE4780;
	@%p10 bra 	$L__BB0_17;
	setp.neu.f32 	%p11, %f10, 0f7F800000;
	@%p11 bra 	$L__BB0_12;
	mov.f32 	%f39, 0f00000000;
	mul.rn.f32 	%f55, %f8, %f39;
	mov.b32 	%r96, 0;
	bra.uni 	$L__BB0_17;
$L__BB0_12:
	mov.b32 	%r17, %f8;
	shl.b32 	%r68, %r17, 8;
	or.b32  	%r18, %r68, -2147483648;
	mov.b64 	%rd50, 0;
	mov.b32 	%r93, 0;
	mov.u64 	%rd48, __cudart_i2opi_f;
	mov.u64 	%rd49, %rd1;
$L__BB0_13:
	.pragma "nounroll";
	ld.global.nc.u32 	%r69, [%rd48];
	mad.wide.u32 	%rd36, %r69, %r18, %rd50;
	shr.u64 	%rd50, %rd36, 32;
	st.local.u32 	[%rd49], %rd36;
	add.s32 	%r93, %r93, 1;
	add.s64 	%rd49, %rd49, 4;
	add.s64 	%rd48, %rd48, 4;
	setp.ne.s32 	%p12, %r93, 6;
	@%p12 bra 	$L__BB0_13;
	shr.u32 	%r70, %r17, 23;
	st.local.u32 	[%rd1+24], %rd50;
	and.b32  	%r21, %r70, 31;
	and.b32  	%r71, %r70, 224;
	add.s32 	%r72, %r71, -128;
	shr.u32 	%r73, %r72, 5;
	mul.wide.u32 	%rd37, %r73, 4;
	sub.s64 	%rd15, %rd1, %rd37;
	ld.local.u32 	%r94, [%rd15+24];
	ld.local.u32 	%r95, [%rd15+20];
	setp.eq.s32 	%p13, %r21, 0;
	@%p13 bra 	$L__BB0_16;
	shf.l.wrap.b32 	%r94, %r95, %r94, %r21;
	ld.local.u32 	%r74, [%rd15+16];
	shf.l.wrap.b32 	%r95, %r74, %r95, %r21;
$L__BB0_16:
	shr.u32 	%r75, %r94, 30;
	shf.l.wrap.b32 	%r76, %r95, %r94, 2;
	shl.b32 	%r77, %r95, 2;
	shr.u32 	%r78, %r76, 31;
	add.s32 	%r79, %r78, %r75;
	neg.s32 	%r80, %r79;
	setp.lt.s32 	%p14, %r17, 0;
	selp.b32 	%r96, %r80, %r79, %p14;
	xor.b32  	%r81, %r76, %r17;
	shr.s32 	%r82, %r76, 31;
	xor.b32  	%r83, %r82, %r76;
	xor.b32  	%r84, %r82, %r77;
	cvt.u64.u32 	%rd38, %r83;
	shl.b64 	%rd39, %rd38, 32;
	cvt.u64.u32 	%rd40, %r84;
	or.b64  	%rd41, %rd39, %rd40;
	cvt.rn.f64.s64 	%fd3, %rd41;
	mul.f64 	%fd4, %fd3, 0d3BF921FB54442D19;
	cvt.rn.f32.f64 	%f37, %fd4;
	neg.f32 	%f38, %f37;
	setp.lt.s32 	%p15, %r81, 0;
	selp.f32 	%f55, %f38, %f37, %p15;
$L__BB0_17:
	add.s32 	%r86, %r96, 1;
	mul.rn.f32 	%f40, %f55, %f55;
	and.b32  	%r87, %r96, 1;
	setp.eq.b32 	%p16, %r87, 1;
	selp.f32 	%f41, %f55, 0f3F800000, %p16;
	fma.rn.f32 	%f42, %f40, %f41, 0f00000000;
	fma.rn.f32 	%f43, %f40, 0f37CBAC00, 0fBAB607ED;
	selp.f32 	%f44, 0fB94D4153, %f43, %p16;
	selp.f32 	%f45, 0f3C0885E4, 0f3D2AAABB, %p16;
	fma.rn.f32 	%f46, %f44, %f40, %f45;
	selp.f32 	%f47, 0fBE2AAAA8, 0fBEFFFFFF, %p16;
	fma.rn.f32 	%f48, %f46, %f40, %f47;
	fma.rn.f32 	%f49, %f48, %f42, %f41;
	and.b32  	%r88, %r86, 2;
	setp.eq.s32 	%p17, %r88, 0;
	mov.f32 	%f50, 0f00000000;
	sub.f32 	%f51, %f50, %f49;
	selp.f32 	%f52, %f49, %f51, %p17;
	add.f32 	%f53, %f7, %f52;
	cvta.to.global.u64 	%rd42, %rd18;
	add.s64 	%rd44, %rd42, %rd21;
	st.global.f32 	[%rd44], %f53;
$L__BB0_18:
	ret;

}
	// .globl	_Z15process_kernel2PKfPfi
.visible .entry _Z15process_kernel2PKfPfi(
	.param .u64 .ptr .align 1 _Z15process_kernel2PKfPfi_param_0,
	.param .u64 .ptr .align 1 _Z15process_kernel2PKfPfi_param_1,
	.param .u32 _Z15process_kernel2PKfPfi_param_2
)
{
	.reg .pred 	%p<5>;
	.reg .b32 	%r<22>;
	.reg .b32 	%f<24>;
	.reg .b64 	%rd<8>;

	ld.param.u64 	%rd1, [_Z15process_kernel2PKfPfi_param_0];
	ld.param.u64 	%rd2, [_Z15process_kernel2PKfPfi_param_1];
	ld.param.u32 	%r2, [_Z15process_kernel2PKfPfi_param_2];
	mov.u32 	%r3, %ctaid.z;
	mov.u32 	%r4, %nctaid.x;
	mov.u32 	%r5, %nctaid.y;
	mov.u32 	%r6, %ctaid.y;
	mov.u32 	%r7, %ctaid.x;
	mad.lo.s32 	%r8, %r3, %r5, %r6;
	mad.lo.s32 	%r9, %r8, %r4, %r7;
	mov.u32 	%r10, %tid.z;
	mov.u32 	%r11, %ntid.x;
	mov.u32 	%r12, %ntid.y;
	mov.u32 	%r13, %tid.y;
	mov.u32 	%r14, %tid.x;
	mov.u32 	%r15, %ntid.z;
	mad.lo.s32 	%r16, %r9, %r15, %r10;
	mad.lo.s32 	%r17, %r16, %r12, %r13;
	mad.lo.s32 	%r1, %r17, %r11, %r14;
	setp.ge.s32 	%p1, %r1, %r2;
	@%p1 bra 	$L__BB1_2;
	cvta.to.global.u64 	%rd3, %rd1;
	cvta.to.global.u64 	%rd4, %rd2;
	mul.wide.s32 	%rd5, %r1, 4;
	add.s64 	%rd6, %rd3, %rd5;
	ld.global.f32 	%f1, [%rd6];
	abs.f32 	%f2, %f1;
	setp.lt.f32 	%p2, %f2, 0f00800000;
	mul.f32 	%f3, %f2, 0f4B000000;
	selp.f32 	%f4, %f3, %f2, %p2;
	selp.f32 	%f5, 0fC1B80000, 0f00000000, %p2;
	mov.b32 	%r18, %f4;
	add.s32 	%r19, %r18, -1059760811;
	and.b32  	%r20, %r19, -8388608;
	sub.s32 	%r21, %r18, %r20;
	mov.b32 	%f6, %r21;
	cvt.rn.f32.s32 	%f7, %r20;
	fma.rn.f32 	%f8, %f7, 0f34000000, %f5;
	add.f32 	%f9, %f6, 0fBF800000;
	fma.rn.f32 	%f10, %f9, 0fBE055027, 0f3E1039F6;
	fma.rn.f32 	%f11, %f10, %f9, 0fBDF8CDCC;
	fma.rn.f32 	%f12, %f11, %f9, 0f3E0F2955;
	fma.rn.f32 	%f13, %f12, %f9, 0fBE2AD8B9;
	fma.rn.f32 	%f14, %f13, %f9, 0f3E4CED0B;
	fma.rn.f32 	%f15, %f14, %f9, 0fBE7FFF22;
	fma.rn.f32 	%f16, %f15, %f9, 0f3EAAAA78;
	fma.rn.f32 	%f17, %f16, %f9, 0fBF000000;
	mul.f32 	%f18, %f9, %f17;
	fma.rn.f32 	%f19, %f18, %f9, %f9;
	fma.rn.f32 	%f20, %f8, 0f3F317218, %f19;
	setp.gt.u32 	%p3, %r18, 2139095039;
	fma.rn.f32 	%f21, %f4, 0f7F800000, 0f7F800000;
	selp.f32 	%f22, %f21, %f20, %p3;
	setp.eq.f32 	%p4, %f4, 0f00000000;
	selp.f32 	%f23, 0fFF800000, %f22, %p4;
	add.s64 	%rd7, %rd4, %rd5;
	st.global.f32 	[%rd7], %f23;
$L__BB1_2:
	ret;

}
	// .globl	_Z15process_kernel3PKfPfi
.visible .entry _Z15process_kernel3PKfPfi(
	.param .u64 .ptr .align 1 _Z15process_kernel3PKfPfi_param_0,
	.param .u64 .ptr .align 1 _Z15process_kernel3PKfPfi_param_1,
	.param .u32 _Z15process_kernel3PKfPfi_param_2
)
{
	.reg .pred 	%p<2>;
	.reg .b32 	%r<18>;
	.reg .b32 	%f<3>;
	.reg .b64 	%rd<8>;

	ld.param.u64 	%rd1, [_Z15process_kernel3PKfPfi_param_0];
	ld.param.u64 	%rd2, [_Z15process_kernel3PKfPfi_param_1];
	ld.param.u32 	%r2, [_Z15process_kernel3PKfPfi_param_2];
	mov.u32 	%r3, %ctaid.z;
	mov.u32 	%r4, %nctaid.x;
	mov.u32 	%r5, %nctaid.y;
	mov.u32 	%r6, %ctaid.y;
	mov.u32 	%r7, %ctaid.x;
	mad.lo.s32 	%r8, %r3, %r5, %r6;
	mad.lo.s32 	%r9, %r8, %r4, %r7;
	mov.u32 	%r10, %tid.z;
	mov.u32 	%r11, %ntid.x;
	mov.u32 	%r12, %ntid.y;
	mov.u32 	%r13, %tid.y;
	mov.u32 	%r14, %tid.x;
	mov.u32 	%r15, %ntid.z;
	mad.lo.s32 	%r16, %r9, %r15, %r10;
	mad.lo.s32 	%r17, %r16, %r12, %r13;
	mad.lo.s32 	%r1, %r17, %r11, %r14;
	setp.ge.s32 	%p1, %r1, %r2;
	@%p1 bra 	$L__BB2_2;
	cvta.to.global.u64 	%rd3, %rd1;
	cvta.to.global.u64 	%rd4, %rd2;
	mul.wide.s32 	%rd5, %r1, 4;
	add.s64 	%rd6, %rd3, %rd5;
	ld.global.f32 	%f1, [%rd6];
	sqrt.rn.f32 	%f2, %f1;
	add.s64 	%rd7, %rd4, %rd5;
	st.global.f32 	[%rd7], %f2;
$L__BB2_2:
	ret;

}


// ===== COMPILED SASS (sm_100) =====

	.target	sm_100

	.elftype	@"ET_EXEC"


//--------------------- .note.nv.tkinfo           --------------------------
	.section	.note.nv.tkinfo,"",@"SHT_NOTE"
	.sectionflags	@"SHF_NOTE_NV_TKINFO"
	.tkinfo
        /*0018*/ 	.word	0x00000002
        /*0030*/ 	.string	""
        /*0030*/ 	.string	"ptxas"
        /*0030*/ 	.string	"Cuda compilation tools, release 13.0, V13.0.88"
        /*0030*/ 	.string	"Build cuda_13.0.r13.0/compiler.36424714_0"
        /*0030*/ 	.string	"-arch sm_100 -m 64 "



//--------------------- .note.nv.cuinfo           --------------------------
	.section	.note.nv.cuinfo,"",@"SHT_NOTE"
	.sectionflags	@"SHF_NOTE_NV_CUINFO"
        /*0018*/ 	.short	0x0002
        /*001a*/ 	.short	0x0064
        /*001c*/ 	.short	0x0082
	.zero		2


//--------------------- .nv.info                  --------------------------
	.section	.nv.info,"",@"SHT_CUDA_INFO"
	.align	4


	//----- nvinfo : EIATTR_REGCOUNT
	.align		4
        /*0000*/ 	.byte	0x04, 0x2f
        /*0002*/ 	.short	(.L_2 - .L_1)
	.align		4
.L_1:
        /*0004*/ 	.word	index@(_Z15process_kernel1PKfS0_Pfi)
        /*0008*/ 	.word	0x00000016


	//----- nvinfo : EIATTR_FRAME_SIZE
	.align		4
.L_2:
        /*000c*/ 	.byte	0x04, 0x11
        /*000e*/ 	.short	(.L_4 - .L_3)
	.align		4
.L_3:
        /*0010*/ 	.word	index@(_Z15process_kernel1PKfS0_Pfi)
        /*0014*/ 	.word	0x00000000


	//----- nvinfo : EIATTR_REGCOUNT
	.align		4
.L_4:
        /*0018*/ 	.byte	0x04, 0x2f
        /*001a*/ 	.short	(.L_6 - .L_5)
	.align		4
.L_5:
        /*001c*/ 	.word	index@(_Z15process_kernel2PKfPfi)
        /*0020*/ 	.word	0x0000000c


	//----- nvinfo : EIATTR_FRAME_SIZE
	.align		4
.L_6:
        /*0024*/ 	.byte	0x04, 0x11
        /*0026*/ 	.short	(.L_8 - .L_7)
	.align		4
.L_7:
        /*0028*/ 	.word	index@(_Z15process_kernel2PKfPfi)
        /*002c*/ 	.word	0x00000000


	//----- nvinfo : EIATTR_REGCOUNT
	.align		4
.L_8:
        /*0030*/ 	.byte	0x04, 0x2f
        /*0032*/ 	.short	(.L_10 - .L_9)
	.align		4
.L_9:
        /*0034*/ 	.word	index@(_Z15process_kernel3PKfPfi)
        /*0038*/ 	.word	0x0000000c


	//----- nvinfo : EIATTR_FRAME_SIZE
	.align		4
.L_10:
        /*003c*/ 	.byte	0x04, 0x11
        /*003e*/ 	.short	(.L_12 - .L_11)
	.align		4
.L_11:
        /*0040*/ 	.word	index@($__internal_0_$__cuda_sm20_sqrt_rn_f32_slowpath)
        /*0044*/ 	.word	0x00000000


	//----- nvinfo : EIATTR_FRAME_SIZE
	.align		4
.L_12:
        /*0048*/ 	.byte	0x04, 0x11
        /*004a*/ 	.short	(.L_14 - .L_13)
	.align		4
.L_13:
        /*004c*/ 	.word	index@(_Z15process_kernel3PKfPfi)
        /*0050*/ 	.word	0x00000000


	//----- nvinfo : EIATTR_MIN_STACK_SIZE
	.align		4
.L_14:
        /*0054*/ 	.byte	0x04, 0x12
        /*0056*/ 	.short	(.L_16 - .L_15)
	.align		4
.L_15:
        /*0058*/ 	.word	index@(_Z15process_kernel3PKfPfi)
        /*005c*/ 	.word	0x00000000


	//----- nvinfo : EIATTR_MIN_STACK_SIZE
	.align		4
.L_16:
        /*0060*/ 	.byte	0x04, 0x12
        /*0062*/ 	.short	(.L_18 - .L_17)
	.align		4
.L_17:
        /*0064*/ 	.word	index@(_Z15process_kernel2PKfPfi)
        /*0068*/ 	.word	0x00000000


	//----- nvinfo : EIATTR_MIN_STACK_SIZE
	.align		4
.L_18:
        /*006c*/ 	.byte	0x04, 0x12
        /*006e*/ 	.short	(.L_20 - .L_19)
	.align		4
.L_19:
        /*0070*/ 	.word	index@(_Z15process_kernel1PKfS0_Pfi)
        /*0074*/ 	.word	0x00000000
.L_20:


//--------------------- .nv.compat                --------------------------
	.section	.nv.compat,"",@"SHT_CUDA_COMPAT_INFO"
	.align	4
        /*0000*/ 	.byte	0x02, 0x09, 0x00, 0x00, 0x02, 0x02, 0x01, 0x00, 0x02, 0x05, 0x05, 0x00, 0x03, 0x07, 0x01, 0x01
        /*0010*/ 	.byte	0x02, 0x03, 0x00, 0x00, 0x02, 0x06, 0x01, 0x00, 0x04, 0x0b, 0x08, 0x00, 0x01, 0x00, 0x00, 0x00
        /*0020*/ 	.byte	0x00, 0x00, 0x00, 0x00


//--------------------- .nv.info._Z15process_kernel3PKfPfi --------------------------
	.section	.nv.info._Z15process_kernel3PKfPfi,"",@"SHT_CUDA_INFO"
	.sectionflags	@""
	.align	4


	//----- nvinfo : EIATTR_CUDA_API_VERSION
	.align		4
        /*0000*/ 	.byte	0x04, 0x37
        /*0002*/ 	.short	(.L_22 - .L_21)
.L_21:
        /*0004*/ 	.word	0x00000082


	//----- nvinfo : EIATTR_KPARAM_INFO
	.align		4
.L_22:
        /*0008*/ 	.byte	0x04, 0x17
        /*000a*/ 	.short	(.L_24 - .L_23)
.L_23:
        /*000c*/ 	.word	0x00000000
        /*0010*/ 	.short	0x0002
        /*0012*/ 	.short	0x0010
        /*0014*/ 	.byte	0x00, 0xf0, 0x11, 0x00


	//----- nvinfo : EIATTR_KPARAM_INFO
	.align		4
.L_24:
        /*0018*/ 	.byte	0x04, 0x17
        /*001a*/ 	.short	(.L_26 - .L_25)
.L_25:
        /*001c*/ 	.word	0x00000000
        /*0020*/ 	.short	0x0001
        /*0022*/ 	.short	0x0008
        /*0024*/ 	.byte	0x00, 0xf5, 0x21, 0x00


	//----- nvinfo : EIATTR_KPARAM_INFO
	.align		4
.L_26:
        /*0028*/ 	.byte	0x04, 0x17
        /*002a*/ 	.short	(.L_28 - .L_27)
.L_27:
        /*002c*/ 	.word	0x00000000
        /*0030*/ 	.short	0x0000
        /*0032*/ 	.short	0x0000
        /*0034*/ 	.byte	0x00, 0xf5, 0x21, 0x00


	//----- nvinfo : EIATTR_SPARSE_MMA_MASK
	.align		4
.L_28:
        /*0038*/ 	.byte	0x03, 0x50
        /*003a*/ 	.short	0x0000


	//----- nvinfo : EIATTR_MAXREG_COUNT
	.align		4
        /*003c*/ 	.byte	0x03, 0x1b
        /*003e*/ 	.short	0x00ff


	//----- nvinfo : EIATTR_MERCURY_ISA_VERSION
	.align		4
        /*0040*/ 	.byte	0x03, 0x5f
        /*0042*/ 	.short	0x0101


	//----- nvinfo : EIATTR_VRC_CTA_INIT_COUNT
	.align		4
        /*0044*/ 	.byte	0x02, 0x4a
	.zero		1
	.zero		1


	//----- nvinfo : EIATTR_EXIT_INSTR_OFFSETS
	.align		4
        /*0048*/ 	.byte	0x04, 0x1c
        /*004a*/ 	.short	(.L_30 - .L_29)


	//   ....[0]....
.L_29:
        /*004c*/ 	.word	0x00000130


	//   ....[1]....
        /*0050*/ 	.word	0x00000280


	//----- nvinfo : EIATTR_CRS_STACK_SIZE
	.align		4
.L_30:
        /*0054*/ 	.byte	0x04, 0x1e
        /*0056*/ 	.short	(.L_32 - .L_31)
.L_31:
        /*0058*/ 	.word	0x00000000


	//----- nvinfo : EIATTR_CBANK_PARAM_SIZE
	.align		4
.L_32:
        /*005c*/ 	.byte	0x03, 0x19
        /*005e*/ 	.short	0x0014


	//----- nvinfo : EIATTR_PARAM_CBANK
	.align		4
        /*0060*/ 	.byte	0x04, 0x0a
        /*0062*/ 	.short	(.L_34 - .L_33)
	.align		4
.L_33:
        /*0064*/ 	.word	index@(.nv.constant0._Z15process_kernel3PKfPfi)
        /*0068*/ 	.short	0x0380
        /*006a*/ 	.short	0x0014


	//----- nvinfo : EIATTR_SW_WAR
	.align		4
.L_34:
        /*006c*/ 	.byte	0x04, 0x36
        /*006e*/ 	.short	(.L_36 - .L_35)
.L_35:
        /*0070*/ 	.word	0x00000008
.L_36:


//--------------------- .nv.info._Z15process_kernel2PKfPfi --------------------------
	.section	.nv.info._Z15process_kernel2PKfPfi,"",@"SHT_CUDA_INFO"
	.sectionflags	@""
	.align	4


	//----- nvinfo : EIATTR_CUDA_API_VERSION
	.align		4
        /*0000*/ 	.byte	0x04, 0x37
        /*0002*/ 	.short	(.L_38 - .L_37)
.L_37:
        /*0004*/ 	.word	0x00000082


	//----- nvinfo : EIATTR_KPARAM_INFO
	.align		4
.L_38:
        /*0008*/ 	.byte	0x04, 0x17
        /*000a*/ 	.short	(.L_40 - .L_39)
.L_39:
        /*000c*/ 	.word	0x00000000
        /*0010*/ 	.short	0x0002
        /*0012*/ 	.short	0x0010
        /*0014*/ 	.byte	0x00, 0xf0, 0x11, 0x00


	//----- nvinfo : EIATTR_KPARAM_INFO
	.align		4
.L_40:
        /*0018*/ 	.byte	0x04, 0x17
        /*001a*/ 	.short	(.L_42 - .L_41)
.L_41:
        /*001c*/ 	.word	0x00000000
        /*0020*/ 	.short	0x0001
        /*0022*/ 	.short	0x0008
        /*0024*/ 	.byte	0x00, 0xf5, 0x21, 0x00


	//----- nvinfo : EIATTR_KPARAM_INFO
	.align		4
.L_42:
        /*0028*/ 	.byte	0x04, 0x17
        /*002a*/ 	.short	(.L_44 - .L_43)
.L_43:
        /*002c*/ 	.word	0x00000000
        /*0030*/ 	.short	0x0000
        /*0032*/ 	.short	0x0000
        /*0034*/ 	.byte	0x00, 0xf5, 0x21, 0x00


	//----- nvinfo : EIATTR_SPARSE_MMA_MASK
	.align		4
.L_44:
        /*0038*/ 	.byte	0x03, 0x50
        /*003a*/ 	.short	0x0000


	//----- nvinfo : EIATTR_MAXREG_COUNT
	.align		4
        /*003c*/ 	.byte	0x03, 0x1b
        /*003e*/ 	.short	0x00ff


	//----- nvinfo : EIATTR_MERCURY_ISA_VERSION
	.align		4
        /*0040*/ 	.byte	0x03, 0x5f
        /*0042*/ 	.short	0x0101


	//----- nvinfo : EIATTR_VRC_CTA_INIT_COUNT
	.align		4
        /*0044*/ 	.byte	0x02, 0x4a
	.zero		1
	.zero		1


	//----- nvinfo : EIATTR_EXIT_INSTR_OFFSETS
	.align		4
        /*0048*/ 	.byte	0x04, 0x1c
        /*004a*/ 	.short	(.L_46 - .L_45)


	//   ....[0]....
.L_45:
        /*004c*/ 	.word	0x00000130


	//   ....[1]....
        /*0050*/ 	.word	0x00000360


	//----- nvinfo : EIATTR_CBANK_PARAM_SIZE
	.align		4
.L_46:
        /*0054*/ 	.byte	0x03, 0x19
        /*0056*/ 	.short	0x0014


	//----- nvinfo : EIATTR_PARAM_CBANK
	.align		4
        /*0058*/ 	.byte	0x04, 0x0a
        /*005a*/ 	.short	(.L_48 - .L_47)
	.align		4
.L_47:
        /*005c*/ 	.word	index@(.nv.constant0._Z15process_kernel2PKfPfi)
        /*0060*/ 	.short	0x0380
        /*0062*/ 	.short	0x0014


	//----- nvinfo : EIATTR_SW_WAR
	.align		4
.L_48:
        /*0064*/ 	.byte	0x04, 0x36
        /*0066*/ 	.short	(.L_50 - .L_49)
.L_49:
        /*0068*/ 	.word	0x00000008
.L_50:


//--------------------- .nv.info._Z15process_kernel1PKfS0_Pfi --------------------------
	.section	.nv.info._Z15process_kernel1PKfS0_Pfi,"",@"SHT_CUDA_INFO"
	.sectionflags	@""
	.align	4


	//----- nvinfo : EIATTR_CUDA_API_VERSION
	.align		4
        /*0000*/ 	.byte	0x04, 0x37
        /*0002*/ 	.short	(.L_52 - .L_51)
.L_51:
        /*0004*/ 	.word	0x00000082


	//----- nvinfo : EIATTR_KPARAM_INFO
	.align		4
.L_52:
        /*0008*/ 	.byte	0x04, 0x17
        /*000a*/ 	.short	(.L_54 - .L_53)
.L_53:
        /*000c*/ 	.word	0x00000000
        /*0010*/ 	.short	0x0003
        /*0012*/ 	.short	0x0018
        /*0014*/ 	.byte	0x00, 0xf0, 0x11, 0x00


	//----- nvinfo : EIATTR_KPARAM_INFO
	.align		4
.L_54:
        /*0018*/ 	.byte	0x04, 0x17
        /*001a*/ 	.short	(.L_56 - .L_55)
.L_55:
        /*001c*/ 	.word	0x00000000
        /*0020*/ 	.short	0x0002
        /*0022*/ 	.short	0x0010
        /*0024*/ 	.byte	0x00, 0xf5, 0x21, 0x00


	//----- nvinfo : EIATTR_KPARAM_INFO
	.align		4
.L_56:
        /*0028*/ 	.byte	0x04, 0x17
        /*002a*/ 	.short	(.L_58 - .L_57)
.L_57:
        /*002c*/ 	.word	0x00000000
        /*0030*/ 	.short	0x0001
        /*0032*/ 	.short	0x0008
        /*0034*/ 	.byte	0x00, 0xf5, 0x21, 0x00


	//----- nvinfo : EIATTR_KPARAM_INFO
	.align		4
.L_58:
        /*0038*/ 	.byte	0x04, 0x17
        /*003a*/ 	.short	(.L_60 - .L_59)
.L_59:
        /*003c*/ 	.word	0x00000000
        /*0040*/ 	.short	0x0000
        /*0042*/ 	.short	0x0000
        /*0044*/ 	.byte	0x00, 0xf5, 0x21, 0x00


	//----- nvinfo : EIATTR_SPARSE_MMA_MASK
	.align		4
.L_60:
        /*0048*/ 	.byte	0x03, 0x50
        /*004a*/ 	.short	0x0000


	//----- nvinfo : EIATTR_MAXREG_COUNT
	.align		4
        /*004c*/ 	.byte	0x03, 0x1b
        /*004e*/ 	.short	0x00ff


	//----- nvinfo : EIATTR_MERCURY_ISA_VERSION
	.align		4
        /*0050*/ 	.byte	0x03, 0x5f
        /*0052*/ 	.short	0x0101


	//----- nvinfo : EIATTR_VRC_CTA_INIT_COUNT
	.align		4
        /*0054*/ 	.byte	0x02, 0x4a
	.zero		1
	.zero		1


	//----- nvinfo : EIATTR_EXIT_INSTR_OFFSETS
	.align		4
        /*0058*/ 	.byte	0x04, 0x1c
        /*005a*/ 	.short	(.L_62 - .L_61)


	//   ....[0]....
.L_61:
        /*005c*/ 	.word	0x00000130


	//   ....[1]....
        /*0060*/ 	.word	0x00001140


	//----- nvinfo : EIATTR_CRS_STACK_SIZE
	.align		4
.L_62:
        /*0064*/ 	.byte	0x04, 0x1e
        /*0066*/ 	.short	(.L_64 - .L_63)
.L_63:
        /*0068*/ 	.word	0x00000000


	//----- nvinfo : EIATTR_CBANK_PARAM_SIZE
	.align		4
.L_64:
        /*006c*/ 	.byte	0x03, 0x19
        /*006e*/ 	.short	0x001c


	//----- nvinfo : EIATTR_PARAM_CBANK
	.align		4
        /*0070*/ 	.byte	0x04, 0x0a
        /*0072*/ 	.short	(.L_66 - .L_65)
	.align		4
.L_65:
        /*0074*/ 	.word	index@(.nv.constant0._Z15process_kernel1PKfS0_Pfi)
        /*0078*/ 	.short	0x0380
        /*007a*/ 	.short	0x001c


	//----- nvinfo : EIATTR_SW_WAR
	.align		4
.L_66:
        /*007c*/ 	.byte	0x04, 0x36
        /*007e*/ 	.short	(.L_68 - .L_67)
.L_67:
        /*0080*/ 	.word	0x00000008
.L_68:


//--------------------- .nv.callgraph             --------------------------
	.section	.nv.callgraph,"",@"SHT_CUDA_CALLGRAPH"
	.align	4
	.sectionentsize	8
	.align		4
        /*0000*/ 	.word	0x00000000
	.align		4
        /*0004*/ 	.word	0xffffffff
	.align		4
        /*0008*/ 	.word	0x00000000
	.align		4
        /*000c*/ 	.word	0xfffffffe
	.align		4
        /*0010*/ 	.word	0x00000000
	.align		4
        /*0014*/ 	.word	0xfffffffd
	.align		4
        /*0018*/ 	.word	0x00000000
	.align		4
        /*001c*/ 	.word	0xfffffffc


//--------------------- .nv.constant4             --------------------------
	.section	.nv.constant4,"a",@progbits
	.align	8
	.align		8
.nv.constant4:
        /*0000*/ 	.dword	__cudart_i2opi_f


//--------------------- .text._Z15process_kernel3PKfPfi --------------------------
	.section	.text._Z15process_kernel3PKfPfi,"ax",@progbits
	.align	128
        .global         _Z15process_kernel3PKfPfi
        .type           _Z15process_kernel3PKfPfi,@function
        .size           _Z15process_kernel3PKfPfi,(.L_x_17 - _Z15process_kernel3PKfPfi)
        .other          _Z15process_kernel3PKfPfi,@"STO_CUDA_ENTRY STV_DEFAULT"
_Z15process_kernel3PKfPfi:
.text._Z15process_kernel3PKfPfi:
[----:B------:R-:W-:Y:S08]  /*0000*/  LDC R1, c[0x0][0x37c] ;  /* 0x0000df00ff017b82 */ /* 0x000ff00000000800 */
[----:B------:R-:W-:Y:S01]  /*0010*/  S2UR UR4, SR_CTAID.Z ;  /* 0x00000000000479c3 */ /* 0x000fe20000002700 */
[----:B------:R-:W0:Y:S01]  /*0020*/  S2R R0, SR_TID.Z ;  /* 0x0000000000007919 */ /* 0x000e220000002300 */
[----:B------:R-:W1:Y:S01]  /*0030*/  LDCU UR5, c[0x0][0x370] ;  /* 0x00006e00ff0577ac */ /* 0x000e620008000800 */
[----:B------:R-:W2:Y:S01]  /*0040*/  S2R R3, SR_TID.Y ;  /* 0x0000000000037919 */ /* 0x000ea20000002200 */
[----:B------:R-:W3:Y:S04]  /*0050*/  LDCU UR6, c[0x0][0x374] ;  /* 0x00006e80ff0677ac */ /* 0x000ee80008000800 */
[----:B------:R-:W3:Y:S01]  /*0060*/  S2UR UR7, SR_CTAID.Y ;  /* 0x00000000000779c3 */ /* 0x000ee20000002600 */
[----:B------:R-:W4:Y:S01]  /*0070*/  S2R R5, SR_TID.X ;  /* 0x0000000000057919 */ /* 0x000f220000002100 */
[----:B------:R-:W4:Y:S01]  /*0080*/  LDCU UR9, c[0x0][0x360] ;  /* 0x00006c00ff0977ac */ /* 0x000f220008000800 */
[----:B------:R-:W2:Y:S05]  /*0090*/  LDCU UR10, c[0x0][0x364] ;  /* 0x00006c80ff0a77ac */ /* 0x000eaa0008000800 */
[----:B------:R-:W1:Y:S08]  /*00a0*/  S2UR UR8, SR_CTAID.X ;  /* 0x00000000000879c3 */ /* 0x000e700000002500 */
[----:B------:R-:W0:Y:S01]  /*00b0*/  LDC R7, c[0x0][0x368] ;  /* 0x0000da00ff077b82 */ /* 0x000e220000000800 */
[----:B---3--:R-:W-:-:S04]  /*00c0*/  UIMAD UR4, UR4, UR6, UR7 ;  /* 0x00000006040472a4 */ /* 0x008fc8000f8e0207 */
[----:B-1----:R-:W-:Y:S01]  /*00d0*/  UIMAD UR4, UR4, UR5, UR8 ;  /* 0x00000005040472a4 */ /* 0x002fe2000f8e0208 */
[----:B------:R-:W1:Y:S05]  /*00e0*/  LDCU UR5, c[0x0][0x390] ;  /* 0x00007200ff0577ac */ /* 0x000e6a0008000800 */
[----:B0-----:R-:W-:-:S04]  /*00f0*/  IMAD R0, R7, UR4, R0 ;  /* 0x0000000407007c24 */ /* 0x001fc8000f8e0200 */
[----:B--2---:R-:W-:-:S04]  /*0100*/  IMAD R0, R0, UR10, R3 ;  /* 0x0000000a00007c24 */ /* 0x004fc8000f8e0203 */
[----:B----4-:R-:W-:-:S05]  /*0110*/  IMAD R5, R0, UR9, R5 ;  /* 0x0000000900057c24 */ /* 0x010fca000f8e0205 */
[----:B-1----:R-:W-:-:S13]  /*0120*/  ISETP.GE.AND P0, PT, R5, UR5, PT ;  /* 0x0000000505007c0c */ /* 0x002fda000bf06270 */
[----:B------:R-:W-:Y:S05]  /*0130*/  @P0 EXIT ;  /* 0x000000000000094d */ /* 0x000fea0003800000 */
[----:B------:R-:W0:Y:S01]  /*0140*/  LDC.64 R2, c[0x0][0x380] ;  /* 0x0000e000ff027b82 */ /* 0x000e220000000a00 */
[----:B------:R-:W1:Y:S01]  /*0150*/  LDCU.64 UR4, c[0x0][0x358] ;  /* 0x00006b00ff0477ac */ /* 0x000e620008000a00 */
[----:B0-----:R-:W-:-:S05]  /*0160*/  IMAD.WIDE R2, R5, 0x4, R2 ;  /* 0x0000000405027825 */ /* 0x001fca00078e0202 */
[----:B-1----:R-:W2:Y:S01]  /*0170*/  LDG.E R0, desc[UR4][R2.64] ;  /* 0x0000000402007981 */ /* 0x002ea2000c1e1900 */
[----:B------:R-:W-:Y:S01]  /*0180*/  BSSY.RECONVERGENT B0, `(.L_x_0) ;  /* 0x000000c000007945 */ /* 0x000fe20003800200 */
[----:B--2---:R-:W-:Y:S01]  /*0190*/  IADD3 R4, PT, PT, R0, -0xd000000, RZ ;  /* 0xf300000000047810 */ /* 0x004fe20007ffe0ff */
[----:B------:R0:W1:Y:S03]  /*01a0*/  MUFU.RSQ R7, R0 ;  /* 0x0000000000077308 */ /* 0x0000660000001400 */
[----:B------:R-:W-:-:S13]  /*01b0*/  ISETP.GT.U32.AND P0, PT, R4, 0x727fffff, PT ;  /* 0x727fffff0400780c */ /* 0x000fda0003f04070 */
[----:B0-----:R-:W-:Y:S05]  /*01c0*/  @!P0 BRA `(.L_x_1) ;  /* 0x00000000000c8947 */ /* 0x001fea0003800000 */
[----:B------:R-:W-:-:S07]  /*01d0*/  MOV R9, 0x1f0 ;  /* 0x000001f000097802 */ /* 0x000fce0000000f00 */
[----:B-1----:R-:W-:Y:S05]  /*01e0*/  CALL.REL.NOINC `($__internal_0_$__cuda_sm20_sqrt_rn_f32_slowpath) ;  /* 0x0000000000287944 */ /* 0x002fea0003c00000 */
[----:B------:R-:W-:Y:S05]  /*01f0*/  BRA `(.L_x_2) ;  /* 0x0000000000107947 */ /* 0x000fea0003800000 */
.L_x_1:
[----:B-1----:R-:W-:Y:S01]  /*0200*/  FMUL.FTZ R3, R0, R7 ;  /* 0x0000000700037220 */ /* 0x002fe20000410000 */
[----:B------:R-:W-:-:S03]  /*0210*/  FMUL.FTZ R7, R7, 0.5 ;  /* 0x3f00000007077820 */ /* 0x000fc60000410000 */
[----:B------:R-:W-:-:S04]  /*0220*/  FFMA R0, -R3, R3, R0 ;  /* 0x0000000303007223 */ /* 0x000fc80000000100 */
[----:B------:R-:W-:-:S07]  /*0230*/  FFMA R7, R0, R7, R3 ;  /* 0x0000000700077223 */ /* 0x000fce0000000003 */
.L_x_2:
[----:B------:R-:W-:Y:S05]  /*0240*/  BSYNC.RECONVERGENT B0 ;  /* 0x0000000000007941 */ /* 0x000fea0003800200 */
.L_x_0:
[----:B------:R-:W0:Y:S02]  /*0250*/  LDC.64 R2, c[0x0][0x388] ;  /* 0x0000e200ff027b82 */ /* 0x000e240000000a00 */
[----:B0-----:R-:W-:-:S05]  /*0260*/  IMAD.WIDE R2, R5, 0x4, R2 ;  /* 0x0000000405027825 */ /* 0x001fca00078e0202 */
[----:B------:R-:W-:Y:S01]  /*0270*/  STG.E desc[UR4][R2.64], R7 ;  /* 0x0000000702007986 */ /* 0x000fe2000c101904 */
[----:B------:R-:W-:Y:S05]  /*0280*/  EXIT ;  /* 0x000000000000794d */ /* 0x000fea0003800000 */
        .weak           $__internal_0_$__cuda_sm20_sqrt_rn_f32_slowpath
        .type           $__internal_0_$__cuda_sm20_sqrt_rn_f32_slowpath,@function
        .size           $__internal_0_$__cuda_sm20_sqrt_rn_f32_slowpath,(.L_x_17 - $__internal_0_$__cuda_sm20_sqrt_rn_f32_slowpath)
$__internal_0_$__cuda_sm20_sqrt_rn_f32_slowpath:
[----:B------:R-:W-:-:S13]  /*0290*/  LOP3.LUT P0, RZ, R0, 0x7fffffff, RZ, 0xc0, !PT ;  /* 0x7fffffff00ff7812 */ /* 0x000fda000780c0ff */
[----:B------:R-:W-:Y:S01]  /*02a0*/  @!P0 MOV R2, R0 ;  /* 0x0000000000028202 */ /* 0x000fe20000000f00 */
[----:B------:R-:W-:Y:S06]  /*02b0*/  @!P0 BRA `(.L_x_3) ;  /* 0x0000000000408947 */ /* 0x000fec0003800000 */
[----:B------:R-:W-:-:S13]  /*02c0*/  FSETP.GEU.FTZ.AND P0, PT, R0, RZ, PT ;  /* 0x000000ff0000720b */ /* 0x000fda0003f1e000 */
[----:B------:R-:W-:Y:S01]  /*02d0*/  @!P0 MOV R2, 0x7fffffff ;  /* 0x7fffffff00028802 */ /* 0x000fe20000000f00 */
[----:B------:R-:W-:Y:S06]  /*02e0*/  @!P0 BRA `(.L_x_3) ;  /* 0x0000000000348947 */ /* 0x000fec0003800000 */
[----:B------:R-:W-:-:S13]  /*02f0*/  FSETP.GTU.FTZ.AND P0, PT, |R0|, +INF , PT ;  /* 0x7f8000000000780b */ /* 0x000fda0003f1c200 */
[----:B------:R-:W-:Y:S01]  /*0300*/  @P0 FADD.FTZ R2, R0, 1 ;  /* 0x3f80000000020421 */ /* 0x000fe20000010000 */
[----:B------:R-:W-:Y:S06]  /*0310*/  @P0 BRA `(.L_x_3) ;  /* 0x0000000000280947 */ /* 0x000fec0003800000 */
[----:B------:R-:W-:-:S13]  /*0320*/  FSETP.NEU.FTZ.AND P0, PT, |R0|, +INF , PT ;  /* 0x7f8000000000780b */ /* 0x000fda0003f1d200 */
[----:B------:R-:W-:-:S04]  /*0330*/  @P0 FFMA R3, R0, 1.84467440737095516160e+19, RZ ;  /* 0x5f80000000030823 */ /* 0x000fc800000000ff */
[----:B------:R-:W0:Y:S02]  /*0340*/  @P0 MUFU.RSQ R2, R3 ;  /* 0x0000000300020308 */ /* 0x000e240000001400 */
[----:B0-----:R-:W-:Y:S01]  /*0350*/  @P0 FMUL.FTZ R4, R3, R2 ;  /* 0x0000000203040220 */ /* 0x001fe20000410000 */
[----:B------:R-:W-:Y:S01]  /*0360*/  @P0 FMUL.FTZ R8, R2, 0.5 ;  /* 0x3f00000002080820 */ /* 0x000fe20000410000 */
[----:B------:R-:W-:Y:S02]  /*0370*/  @!P0 MOV R2, R0 ;  /* 0x0000000000028202 */ /* 0x000fe40000000f00 */
[----:B------:R-:W-:-:S04]  /*0380*/  @P0 FADD.FTZ R6, -R4, -RZ ;  /* 0x800000ff04060221 */ /* 0x000fc80000010100 */
[----:B------:R-:W-:-:S04]  /*0390*/  @P0 FFMA R7, R4, R6, R3 ;  /* 0x0000000604070223 */ /* 0x000fc80000000003 */
[----:B------:R-:W-:-:S04]  /*03a0*/  @P0 FFMA R7, R7, R8, R4 ;  /* 0x0000000807070223 */ /* 0x000fc80000000004 */
[----:B------:R-:W-:-:S07]  /*03b0*/  @P0 FMUL.FTZ R2, R7, 2.3283064365386962891e-10 ;  /* 0x2f80000007020820 */ /* 0x000fce0000410000 */
.L_x_3:
[----:B------:R-:W-:Y:S01]  /*03c0*/  HFMA2 R3, -RZ, RZ, 0, 0 ;  /* 0x00000000ff037431 */ /* 0x000fe200000001ff */
[----:B------:R-:W-:Y:S02]  /*03d0*/  MOV R7, R2 ;  /* 0x0000000200077202 */ /* 0x000fe40000000f00 */
[----:B------:R-:W-:-:S04]  /*03e0*/  MOV R2, R9 ;  /* 0x0000000900027202 */ /* 0x000fc80000000f00 */
[----:B------:R-:W-:Y:S05]  /*03f0*/  RET.REL.NODEC R2 `(_Z15process_kernel3PKfPfi) ;  /* 0xfffffffc02007950 */ /* 0x000fea0003c3ffff */
.L_x_4:
[----:B------:R-:W-:-:S00]  /*0400*/  BRA `(.L_x_4) ;  /* 0xfffffffc00fc7947 */ /* 0x000fc0000383ffff */
[----:B------:R-:W-:-:S00]  /*0410*/  NOP ;  /* 0x0000000000007918 */ /* 0x000fc00000000000 */
        /* <DEDUP_REMOVED lines=14> */
.L_x_17:


//--------------------- .text._Z15process_kernel2PKfPfi --------------------------
	.section	.text._Z15process_kernel2PKfPfi,"ax",@progbits
	.align	128
        .global         _Z15process_kernel2PKfPfi
        .type           _Z15process_kernel2PKfPfi,@function
        .size           _Z15process_kernel2PKfPfi,(.L_x_19 - _Z15process_kernel2PKfPfi)
        .other          _Z15process_kernel2PKfPfi,@"STO_CUDA_ENTRY STV_DEFAULT"
_Z15process_kernel2PKfPfi:
.text._Z15process_kernel2PKfPfi:
        /* <DEDUP_REMOVED lines=22> */
[----:B0-----:R-:W-:-:S06]  /*0160*/  IMAD.WIDE R2, R0, 0x4, R2 ;  /* 0x0000000400027825 */ /* 0x001fcc00078e0202 */
[----:B-1----:R-:W2:Y:S01]  /*0170*/  LDG.E R2, desc[UR4][R2.64] ;  /* 0x0000000402027981 */ /* 0x002ea2000c1e1900 */
[----:B------:R-:W-:Y:S02]  /*0180*/  HFMA2 R7, -RZ, RZ, 1.5048828125, 33.21875 ;  /* 0x3e055027ff077431 */ /* 0x000fe400000001ff */
[C---:B--2---:R-:W-:Y:S01]  /*0190*/  FMUL R5, |R2|.reuse, 8388608 ;  /* 0x4b00000002057820 */ /* 0x044fe20000400200 */
[----:B------:R-:W-:-:S04]  /*01a0*/  FSETP.GEU.AND P0, PT, |R2|, 1.175494350822287508e-38, PT ;  /* 0x008000000200780b */ /* 0x000fc80003f0e200 */
[----:B------:R-:W-:Y:S02]  /*01b0*/  FSEL R5, R5, |R2|, !P0 ;  /* 0x4000000205057208 */ /* 0x000fe40004000000 */
[----:B------:R-:W0:Y:S02]  /*01c0*/  LDC.64 R2, c[0x0][0x388] ;  /* 0x0000e200ff027b82 */ /* 0x000e240000000a00 */
[----:B------:R-:W-:-:S04]  /*01d0*/  IADD3 R4, PT, PT, R5, -0x3f2aaaab, RZ ;  /* 0xc0d5555505047810 */ /* 0x000fc80007ffe0ff */
[----:B------:R-:W-:-:S04]  /*01e0*/  LOP3.LUT R6, R4, 0xff800000, RZ, 0xc0, !PT ;  /* 0xff80000004067812 */ /* 0x000fc800078ec0ff */
[----:B------:R-:W-:-:S05]  /*01f0*/  IADD3 R4, PT, PT, R5, -R6, RZ ;  /* 0x8000000605047210 */ /* 0x000fca0007ffe0ff */
[----:B------:R-:W-:Y:S01]  /*0200*/  FADD R8, R4, -1 ;  /* 0xbf80000004087421 */ /* 0x000fe20000000000 */
[----:B------:R-:W-:Y:S02]  /*0210*/  FSEL R4, RZ, -23, P0 ;  /* 0xc1b80000ff047808 */ /* 0x000fe40000000000 */
[----:B------:R-:W-:Y:S01]  /*0220*/  ISETP.GT.U32.AND P0, PT, R5, 0x7f7fffff, PT ;  /* 0x7f7fffff0500780c */ /* 0x000fe20003f04070 */
[----:B------:R-:W-:-:S04]  /*0230*/  FFMA R7, R8, -R7, 0.14084610342979431152 ;  /* 0x3e1039f608077423 */ /* 0x000fc80000000807 */
[----:B------:R-:W-:Y:S01]  /*0240*/  FFMA R7, R8, R7, -0.12148627638816833496 ;  /* 0xbdf8cdcc08077423 */ /* 0x000fe20000000007 */
[----:B0-----:R-:W-:-:S04]  /*0250*/  IMAD.WIDE R2, R0, 0x4, R2 ;  /* 0x0000000400027825 */ /* 0x001fc800078e0202 */
[----:B------:R-:W-:-:S04]  /*0260*/  FFMA R7, R8, R7, 0.13980610668659210205 ;  /* 0x3e0f295508077423 */ /* 0x000fc80000000007 */
[----:B------:R-:W-:-:S04]  /*0270*/  FFMA R7, R8, R7, -0.16684235632419586182 ;  /* 0xbe2ad8b908077423 */ /* 0x000fc80000000007 */
[----:B------:R-:W-:-:S04]  /*0280*/  FFMA R7, R8, R7, 0.20012299716472625732 ;  /* 0x3e4ced0b08077423 */ /* 0x000fc80000000007 */
[----:B------:R-:W-:-:S04]  /*0290*/  FFMA R7, R8, R7, -0.24999669194221496582 ;  /* 0xbe7fff2208077423 */ /* 0x000fc80000000007 */
[----:B------:R-:W-:-:S04]  /*02a0*/  FFMA R7, R8, R7, 0.33333182334899902344 ;  /* 0x3eaaaa7808077423 */ /* 0x000fc80000000007 */
[C---:B------:R-:W-:Y:S01]  /*02b0*/  FFMA R9, R8.reuse, R7, -0.5 ;  /* 0xbf00000008097423 */ /* 0x040fe20000000007 */
[----:B------:R-:W-:Y:S02]  /*02c0*/  I2FP.F32.S32 R7, R6 ;  /* 0x0000000600077245 */ /* 0x000fe40000201400 */
[----:B------:R-:W-:Y:S01]  /*02d0*/  MOV R6, 0x7f800000 ;  /* 0x7f80000000067802 */ /* 0x000fe20000000f00 */
[C---:B------:R-:W-:Y:S02]  /*02e0*/  FMUL R9, R8.reuse, R9 ;  /* 0x0000000908097220 */ /* 0x040fe40000400000 */
[----:B------:R-:W-:Y:S02]  /*02f0*/  FFMA R4, R7, 1.1920928955078125e-07, R4 ;  /* 0x3400000007047823 */ /* 0x000fe40000000004 */
[----:B------:R-:W-:-:S04]  /*0300*/  FFMA R9, R8, R9, R8 ;  /* 0x0000000908097223 */ /* 0x000fc80000000008 */
[----:B------:R-:W-:Y:S01]  /*0310*/  FFMA R4, R4, 0.69314718246459960938, R9 ;  /* 0x3f31721804047823 */ /* 0x000fe20000000009 */
[C---:B------:R-:W-:Y:S01]  /*0320*/  @P0 FFMA R4, R5.reuse, R6, +INF ;  /* 0x7f80000005040423 */ /* 0x040fe20000000006 */
[----:B------:R-:W-:-:S04]  /*0330*/  FSETP.NEU.AND P0, PT, R5, RZ, PT ;  /* 0x000000ff0500720b */ /* 0x000fc80003f0d000 */
[----:B------:R-:W-:-:S05]  /*0340*/  FSEL R5, R4, -INF , P0 ;  /* 0xff80000004057808 */ /* 0x000fca0000000000 */
[----:B------:R-:W-:Y:S01]  /*0350*/  STG.E desc[UR4][R2.64], R5 ;  /* 0x0000000502007986 */ /* 0x000fe2000c101904 */
[----:B------:R-:W-:Y:S05]  /*0360*/  EXIT ;  /* 0x000000000000794d */ /* 0x000fea0003800000 */
.L_x_5:
        /* <DEDUP_REMOVED lines=9> */
.L_x_19:


//--------------------- .text._Z15process_kernel1PKfS0_Pfi --------------------------
	.section	.text._Z15process_kernel1PKfS0_Pfi,"ax",@progbits
	.align	128
        .global         _Z15process_kernel1PKfS0_Pfi
        .type           _Z15process_kernel1PKfS0_Pfi,@function
        .size           _Z15process_kernel1PKfS0_Pfi,(.L_x_20 - _Z15process_kernel1PKfS0_Pfi)
        .other          _Z15process_kernel1PKfS0_Pfi,@"STO_CUDA_ENTRY STV_DEFAULT"
_Z15process_kernel1PKfS0_Pfi:
.text._Z15process_kernel1PKfS0_Pfi:
        /* <DEDUP_REMOVED lines=25> */
[C---:B--2---:R-:W-:Y:S01]  /*0190*/  FMUL R6, R0.reuse, 0.63661974668502807617 ;  /* 0x3f22f98300067820 */ /* 0x044fe20000400000 */
[----:B------:R-:W-:-:S05]  /*01a0*/  FSETP.GE.AND P0, PT, |R0|, 105615, PT ;  /* 0x47ce47800000780b */ /* 0x000fca0003f06200 */
[----:B------:R-:W0:Y:S02]  /*01b0*/  F2I.NTZ R6, R6 ;  /* 0x0000000600067305 */ /* 0x000e240000203100 */
[----:B0-----:R-:W-:-:S05]  /*01c0*/  I2FP.F32.S32 R3, R6 ;  /* 0x0000000600037245 */ /* 0x001fca0000201400 */
[----:B------:R-:W-:-:S04]  /*01d0*/  FFMA R8, R3, -1.5707962512969970703, R0 ;  /* 0xbfc90fda03087823 */ /* 0x000fc80000000000 */
[----:B------:R-:W-:-:S04]  /*01e0*/  FFMA R8, R3, -7.5497894158615963534e-08, R8 ;  /* 0xb3a2216803087823 */ /* 0x000fc80000000008 */
[----:B------:R-:W-:Y:S01]  /*01f0*/  FFMA R15, R3, -5.3903029534742383927e-15, R8 ;  /* 0xa7c234c5030f7823 */ /* 0x000fe20000000008 */
[----:B------:R-:W-:Y:S06]  /*0200*/  @!P0 BRA `(.L_x_7) ;  /* 0x0000000400808947 */ /* 0x000fec0003800000 */
[----:B------:R-:W-:-:S13]  /*0210*/  FSETP.NEU.AND P0, PT, |R0|, +INF , PT ;  /* 0x7f8000000000780b */ /* 0x000fda0003f0d200 */
[----:B------:R-:W-:Y:S01]  /*0220*/  @!P0 FMUL R15, RZ, R0 ;  /* 0x00000000ff0f8220 */ /* 0x000fe20000400000 */
[----:B------:R-:W-:Y:S01]  /*0230*/  @!P0 IMAD.MOV.U32 R6, RZ, RZ, RZ ;  /* 0x000000ffff068224 */ /* 0x000fe200078e00ff */
[----:B------:R-:W-:Y:S06]  /*0240*/  @!P0 BRA `(.L_x_7) ;  /* 0x0000000400708947 */ /* 0x000fec0003800000 */
[----:B------:R-:W-:Y:S01]  /*0250*/  IMAD.SHL.U32 R3, R0, 0x100, RZ ;  /* 0x0000010000037824 */ /* 0x000fe200078e00ff */
[----:B------:R-:W0:Y:S01]  /*0260*/  LDCU.64 UR8, c[0x4][URZ] ;  /* 0x01000000ff0877ac */ /* 0x000e220008000a00 */
[----:B------:R-:W-:Y:S02]  /*0270*/  IMAD.MOV.U32 R9, RZ, RZ, RZ ;  /* 0x000000ffff097224 */ /* 0x000fe400078e00ff */
[----:B------:R-:W-:Y:S01]  /*0280*/  IMAD.MOV.U32 R15, RZ, RZ, RZ ;  /* 0x000000ffff0f7224 */ /* 0x000fe200078e00ff */
[----:B------:R-:W-:Y:S01]  /*0290*/  LOP3.LUT R8, R3, 0x80000000, RZ, 0xfc, !PT ;  /* 0x8000000003087812 */ /* 0x000fe200078efcff */
[----:B------:R-:W-:Y:S01]  /*02a0*/  UMOV UR5, URZ ;  /* 0x000000ff00057c82 */ /* 0x000fe20008000000 */
[----:B------:R-:W-:-:S05]  /*02b0*/  UMOV UR4, URZ ;  /* 0x000000ff00047c82 */ /* 0x000fca0008000000 */
.L_x_8:
[----:B0-----:R-:W-:Y:S01]  /*02c0*/  IMAD.U32 R6, RZ, RZ, UR8 ;  /* 0x00000008ff067e24 */ /* 0x001fe2000f8e00ff */
[----:B------:R-:W-:-:S05]  /*02d0*/  MOV R7, UR9 ;  /* 0x0000000900077c02 */ /* 0x000fca0008000f00 */
[----:B------:R-:W2:Y:S01]  /*02e0*/  LDG.E.CONSTANT R5, desc[UR6][R6.64] ;  /* 0x0000000606057981 */ /* 0x000ea2000c1e9900 */
[----:B------:R-:W-:Y:S01]  /*02f0*/  UIADD3 UR4, UPT, UPT, UR4, 0x1, URZ ;  /* 0x0000000104047890 */ /* 0x000fe2000fffe0ff */
[C---:B------:R-:W-:Y:S01]  /*0300*/  ISETP.EQ.AND P0, PT, R15.reuse, RZ, PT ;  /* 0x000000ff0f00720c */ /* 0x040fe20003f02270 */
[----:B------:R-:W-:Y:S01]  /*0310*/  UIADD3 UR8, UP1, UPT, UR8, 0x4, URZ ;  /* 0x0000000408087890 */ /* 0x000fe2000ff3e0ff */
[C---:B------:R-:W-:Y:S01]  /*0320*/  ISETP.EQ.AND P1, PT, R15.reuse, 0x4, PT ;  /* 0x000000040f00780c */ /* 0x040fe20003f22270 */
[----:B------:R-:W-:Y:S01]  /*0330*/  UISETP.NE.AND UP0, UPT, UR4, 0x6, UPT ;  /* 0x000000060400788c */ /* 0x000fe2000bf05270 */
[C---:B------:R-:W-:Y:S01]  /*0340*/  ISETP.EQ.AND P2, PT, R15.reuse, 0x8, PT ;  /* 0x000000080f00780c */ /* 0x040fe20003f42270 */
[----:B------:R-:W-:Y:S01]  /*0350*/  UIADD3.X UR9, UPT, UPT, URZ, UR9, URZ, UP1, !UPT ;  /* 0x00000009ff097290 */ /* 0x000fe20008ffe4ff */
[C---:B------:R-:W-:Y:S02]  /*0360*/  ISETP.EQ.AND P3, PT, R15.reuse, 0xc, PT ;  /* 0x0000000c0f00780c */ /* 0x040fe40003f62270 */
[----:B------:R-:W-:-:S02]  /*0370*/  ISETP.EQ.AND P4, PT, R15, 0x10, PT ;  /* 0x000000100f00780c */ /* 0x000fc40003f82270 */
[C---:B------:R-:W-:Y:S01]  /*0380*/  ISETP.EQ.AND P5, PT, R15.reuse, 0x14, PT ;  /* 0x000000140f00780c */ /* 0x040fe20003fa2270 */
[----:B------:R-:W-:Y:S02]  /*0390*/  VIADD R15, R15, 0x4 ;  /* 0x000000040f0f7836 */ /* 0x000fe40000000000 */
[----:B--2---:R-:W-:-:S03]  /*03a0*/  IMAD.WIDE.U32 R4, R5, R8, RZ ;  /* 0x0000000805047225 */ /* 0x004fc600078e00ff */
[----:B------:R-:W-:-:S04]  /*03b0*/  IADD3 R4, P6, PT, R4, R9, RZ ;  /* 0x0000000904047210 */ /* 0x000fc80007fde0ff */
[----:B------:R-:W-:Y:S01]  /*03c0*/  IADD3.X R9, PT, PT, R5, UR5, RZ, P6, !PT ;  /* 0x0000000505097c10 */ /* 0x000fe2000b7fe4ff */
[--C-:B------:R-:W-:Y:S02]  /*03d0*/  @P0 IMAD.MOV.U32 R3, RZ, RZ, R4.reuse ;  /* 0x000000ffff030224 */ /* 0x100fe400078e0004 */
[----:B------:R-:W-:Y:S01]  /*03e0*/  @P5 MOV R14, R4 ;  /* 0x00000004000e5202 */ /* 0x000fe20000000f00 */
[--C-:B------:R-:W-:Y:S02]  /*03f0*/  @P1 IMAD.MOV.U32 R10, RZ, RZ, R4.reuse ;  /* 0x000000ffff0a1224 */ /* 0x100fe400078e0004 */
[--C-:B------:R-:W-:Y:S02]  /*0400*/  @P2 IMAD.MOV.U32 R11, RZ, RZ, R4.reuse ;  /* 0x000000ffff0b2224 */ /* 0x100fe400078e0004 */
[--C-:B------:R-:W-:Y:S02]  /*0410*/  @P3 IMAD.MOV.U32 R12, RZ, RZ, R4.reuse ;  /* 0x000000ffff0c3224 */ /* 0x100fe400078e0004 */
[----:B------:R-:W-:Y:S01]  /*0420*/  @P4 IMAD.MOV.U32 R13, RZ, RZ, R4 ;  /* 0x000000ffff0d4224 */ /* 0x000fe200078e0004 */
[----:B------:R-:W-:Y:S06]  /*0430*/  BRA.U UP0, `(.L_x_8) ;  /* 0xfffffffd00a07547 */ /* 0x000fec000b83ffff */
[----:B------:R-:W-:Y:S01]  /*0440*/  SHF.R.U32.HI R4, RZ, 0x17, R0 ;  /* 0x00000017ff047819 */ /* 0x000fe20000011600 */
[----:B------:R-:W-:Y:S03]  /*0450*/  BSSY.RECONVERGENT B1, `(.L_x_9) ;  /* 0x0000029000017945 */ /* 0x000fe60003800200 */
[C---:B------:R-:W-:Y:S02]  /*0460*/  LOP3.LUT R5, R4.reuse, 0xe0, RZ, 0xc0, !PT ;  /* 0x000000e004057812 */ /* 0x040fe400078ec0ff */
[----:B------:R-:W-:-:S03]  /*0470*/  LOP3.LUT P6, RZ, R4, 0x1f, RZ, 0xc0, !PT ;  /* 0x0000001f04ff7812 */ /* 0x000fc600078cc0ff */
[----:B------:R-:W-:-:S05]  /*0480*/  VIADD R5, R5, 0xffffff80 ;  /* 0xffffff8005057836 */ /* 0x000fca0000000000 */
[----:B------:R-:W-:-:S05]  /*0490*/  SHF.R.U32.HI R5, RZ, 0x5, R5 ;  /* 0x00000005ff057819 */ /* 0x000fca0000011605 */
[----:B------:R-:W-:-:S05]  /*04a0*/  IMAD.U32 R8, R5, -0x4, RZ ;  /* 0xfffffffc05087824 */ /* 0x000fca00078e00ff */
[C---:B------:R-:W-:Y:S02]  /*04b0*/  ISETP.EQ.AND P3, PT, R8.reuse, -0x18, PT ;  /* 0xffffffe80800780c */ /* 0x040fe40003f62270 */
[C---:B------:R-:W-:Y:S02]  /*04c0*/  ISETP.EQ.AND P4, PT, R8.reuse, -0x14, PT ;  /* 0xffffffec0800780c */ /* 0x040fe40003f82270 */
[C---:B------:R-:W-:Y:S02]  /*04d0*/  ISETP.EQ.AND P2, PT, R8.reuse, -0x10, PT ;  /* 0xfffffff00800780c */ /* 0x040fe40003f42270 */
[C---:B------:R-:W-:Y:S02]  /*04e0*/  ISETP.EQ.AND P1, PT, R8.reuse, -0xc, PT ;  /* 0xfffffff40800780c */ /* 0x040fe40003f22270 */
[C---:B------:R-:W-:Y:S02]  /*04f0*/  ISETP.EQ.AND P0, PT, R8.reuse, -0x8, PT ;  /* 0xfffffff80800780c */ /* 0x040fe40003f02270 */
[----:B------:R-:W-:-:S03]  /*0500*/  ISETP.EQ.AND P5, PT, R8, RZ, PT ;  /* 0x000000ff0800720c */ /* 0x000fc60003fa2270 */
[--C-:B------:R-:W-:Y:S01]  /*0510*/  @P3 IMAD.MOV.U32 R5, RZ, RZ, R3.reuse ;  /* 0x000000ffff053224 */ /* 0x100fe200078e0003 */
[C---:B------:R-:W-:Y:S01]  /*0520*/  ISETP.EQ.AND P3, PT, R8.reuse, -0x4, PT ;  /* 0xfffffffc0800780c */ /* 0x040fe20003f62270 */
[----:B------:R-:W-:Y:S01]  /*0530*/  @P4 IMAD.MOV.U32 R6, RZ, RZ, R3 ;  /* 0x000000ffff064224 */ /* 0x000fe200078e0003 */
[----:B------:R-:W-:Y:S01]  /*0540*/  @P4 MOV R5, R10 ;  /* 0x0000000a00054202 */ /* 0x000fe20000000f00 */
[--C-:B------:R-:W-:Y:S01]  /*0550*/  @P2 IMAD.MOV.U32 R5, RZ, RZ, R11.reuse ;  /* 0x000000ffff052224 */ /* 0x100fe200078e000b */
[----:B------:R-:W-:Y:S01]  /*0560*/  ISETP.EQ.AND P4, PT, R8, 0x4, PT ;  /* 0x000000040800780c */ /* 0x000fe20003f82270 */
[----:B------:R-:W-:Y:S02]  /*0570*/  @P1 IMAD.MOV.U32 R5, RZ, RZ, R12 ;  /* 0x000000ffff051224 */ /* 0x000fe400078e000c */
[----:B------:R-:W-:Y:S01]  /*0580*/  @P0 MOV R5, R13 ;  /* 0x0000000d00050202 */ /* 0x000fe20000000f00 */
[----:B------:R-:W-:Y:S02]  /*0590*/  @P2 IMAD.MOV.U32 R6, RZ, RZ, R10 ;  /* 0x000000ffff062224 */ /* 0x000fe400078e000a */
[----:B------:R-:W-:-:S02]  /*05a0*/  @P1 IMAD.MOV.U32 R6, RZ, RZ, R11 ;  /* 0x000000ffff061224 */ /* 0x000fc400078e000b */
[----:B------:R-:W-:Y:S02]  /*05b0*/  @P0 IMAD.MOV.U32 R6, RZ, RZ, R12 ;  /* 0x000000ffff060224 */ /* 0x000fe400078e000c */
[--C-:B------:R-:W-:Y:S02]  /*05c0*/  @P3 IMAD.MOV.U32 R5, RZ, RZ, R14.reuse ;  /* 0x000000ffff053224 */ /* 0x100fe400078e000e */
[----:B------:R-:W-:Y:S02]  /*05d0*/  @P5 IMAD.MOV.U32 R5, RZ, RZ, R9 ;  /* 0x000000ffff055224 */ /* 0x000fe400078e0009 */
[----:B------:R-:W-:Y:S02]  /*05e0*/  @P3 IMAD.MOV.U32 R6, RZ, RZ, R13 ;  /* 0x000000ffff063224 */ /* 0x000fe400078e000d */
[----:B------:R-:W-:Y:S01]  /*05f0*/  @P5 IMAD.MOV.U32 R6, RZ, RZ, R14 ;  /* 0x000000ffff065224 */ /* 0x000fe200078e000e */
[----:B------:R-:W-:Y:S01]  /*0600*/  MOV R7, R5 ;  /* 0x0000000500077202 */ /* 0x000fe20000000f00 */
[----:B------:R-:W-:Y:S01]  /*0610*/  @P4 IMAD.MOV.U32 R6, RZ, RZ, R9 ;  /* 0x000000ffff064224 */ /* 0x000fe200078e0009 */
[----:B------:R-:W-:Y:S06]  /*0620*/  @!P6 BRA `(.L_x_10) ;  /* 0x00000000002ce947 */ /* 0x000fec0003800000 */
[----:B------:R-:W-:Y:S01]  /*0630*/  @P2 IMAD.MOV.U32 R5, RZ, RZ, R3 ;  /* 0x000000ffff052224 */ /* 0x000fe200078e0003 */
[----:B------:R-:W-:Y:S01]  /*0640*/  LOP3.LUT R4, R4, 0x1f, RZ, 0xc0, !PT ;  /* 0x0000001f04047812 */ /* 0x000fe200078ec0ff */
[----:B------:R-:W-:Y:S02]  /*0650*/  @P1 IMAD.MOV.U32 R5, RZ, RZ, R10 ;  /* 0x000000ffff051224 */ /* 0x000fe400078e000a */
[----:B------:R-:W-:Y:S01]  /*0660*/  @P0 IMAD.MOV.U32 R5, RZ, RZ, R11 ;  /* 0x000000ffff050224 */ /* 0x000fe200078e000b */
[----:B------:R-:W-:Y:S01]  /*0670*/  ISETP.EQ.AND P0, PT, R8, 0x8, PT ;  /* 0x000000080800780c */ /* 0x000fe20003f02270 */
[----:B------:R-:W-:Y:S01]  /*0680*/  @P3 IMAD.MOV.U32 R5, RZ, RZ, R12 ;  /* 0x000000ffff053224 */ /* 0x000fe200078e000c */
[----:B------:R-:W-:Y:S01]  /*0690*/  SHF.L.W.U32.HI R7, R6, R4, R7 ;  /* 0x0000000406077219 */ /* 0x000fe20000010e07 */
[----:B------:R-:W-:Y:S01]  /*06a0*/  @P5 IMAD.MOV.U32 R5, RZ, RZ, R13 ;  /* 0x000000ffff055224 */ /* 0x000fe200078e000d */
[----:B------:R-:W-:-:S09]  /*06b0*/  @P4 MOV R5, R14 ;  /* 0x0000000e00054202 */ /* 0x000fd20000000f00 */
[----:B------:R-:W-:-:S05]  /*06c0*/  @P0 IMAD.MOV.U32 R5, RZ, RZ, R9 ;  /* 0x000000ffff050224 */ /* 0x000fca00078e0009 */
[----:B------:R-:W-:-:S07]  /*06d0*/  SHF.L.W.U32.HI R6, R5, R4, R6 ;  /* 0x0000000405067219 */ /* 0x000fce0000010e06 */
.L_x_10:
[----:B------:R-:W-:Y:S05]  /*06e0*/  BSYNC.RECONVERGENT B1 ;  /* 0x0000000000017941 */ /* 0x000fea0003800200 */
.L_x_9:
[C---:B------:R-:W-:Y:S01]  /*06f0*/  SHF.L.W.U32.HI R15, R6.reuse, 0x2, R7 ;  /* 0x00000002060f7819 */ /* 0x040fe20000010e07 */
[----:B------:R-:W-:Y:S01]  /*0700*/  IMAD.SHL.U32 R6, R6, 0x4, RZ ;  /* 0x0000000406067824 */ /* 0x000fe200078e00ff */
[----:B------:R-:W-:Y:S01]  /*0710*/  UMOV UR4, 0x54442d19 ;  /* 0x54442d1900047882 */ /* 0x000fe20000000000 */
[----:B------:R-:W-:Y:S01]  /*0720*/  UMOV UR5, 0x3bf921fb ;  /* 0x3bf921fb00057882 */ /* 0x000fe20000000000 */
[----:B------:R-:W-:Y:S02]  /*0730*/  SHF.R.S32.HI R4, RZ, 0x1f, R15 ;  /* 0x0000001fff047819 */ /* 0x000fe4000001140f */
[----:B------:R-:W-:Y:S02]  /*0740*/  ISETP.GE.AND P0, PT, R0, RZ, PT ;  /* 0x000000ff0000720c */ /* 0x000fe40003f06270 */
[C---:B------:R-:W-:Y:S02]  /*0750*/  LOP3.LUT R8, R4.reuse, R6, RZ, 0x3c, !PT ;  /* 0x0000000604087212 */ /* 0x040fe400078e3cff */
[----:B------:R-:W-:-:S02]  /*0760*/  LOP3.LUT R9, R4, R15, RZ, 0x3c, !PT ;  /* 0x0000000f04097212 */ /* 0x000fc400078e3cff */
[----:B------:R-:W-:Y:S02]  /*0770*/  SHF.R.U32.HI R6, RZ, 0x1e, R7 ;  /* 0x0000001eff067819 */ /* 0x000fe40000011607 */
[----:B------:R-:W0:Y:S01]  /*0780*/  I2F.F64.S64 R4, R8 ;  /* 0x0000000800047312 */ /* 0x000e220000301c00 */
[C---:B------:R-:W-:Y:S02]  /*0790*/  LOP3.LUT R0, R15.reuse, R0, RZ, 0x3c, !PT ;  /* 0x000000000f007212 */ /* 0x040fe400078e3cff */
[----:B------:R-:W-:Y:S02]  /*07a0*/  LEA.HI R6, R15, R6, RZ, 0x1 ;  /* 0x000000060f067211 */ /* 0x000fe400078f08ff */
[----:B------:R-:W-:-:S03]  /*07b0*/  ISETP.GE.AND P1, PT, R0, RZ, PT ;  /* 0x000000ff0000720c */ /* 0x000fc60003f26270 */
[----:B------:R-:W-:-:S04]  /*07c0*/  IMAD.MOV R0, RZ, RZ, -R6 ;  /* 0x000000ffff007224 */ /* 0x000fc800078e0a06 */
[----:B------:R-:W-:Y:S01]  /*07d0*/  @!P0 IMAD.MOV.U32 R6, RZ, RZ, R0 ;  /* 0x000000ffff068224 */ /* 0x000fe200078e0000 */
[----:B0-----:R-:W-:-:S10]  /*07e0*/  DMUL R4, R4, UR4 ;  /* 0x0000000404047c28 */ /* 0x001fd40008000000 */
[----:B------:R-:W0:Y:S02]  /*07f0*/  F2F.F32.F64 R4, R4 ;  /* 0x0000000400047310 */ /* 0x000e240000301000 */
[----:B0-----:R-:W-:-:S07]  /*0800*/  FSEL R15, -R4, R4, !P1 ;  /* 0x00000004040f7208 */ /* 0x001fce0004800100 */
.L_x_7:
[----:B------:R-:W-:Y:S05]  /*0810*/  BSYNC.RECONVERGENT B0 ;  /* 0x0000000000007941 */ /* 0x000fea0003800200 */
.L_x_6:
[----:B------:R-:W0:Y:S02]  /*0820*/  LDC.64 R8, c[0x0][0x388] ;  /* 0x0000e200ff087b82 */ /* 0x000e240000000a00 */
[----:B0-----:R-:W-:-:S05]  /*0830*/  IMAD.WIDE R8, R2, 0x4, R8 ;  /* 0x0000000402087825 */ /* 0x001fca00078e0208 */
[----:B------:R0:W2:Y:S01]  /*0840*/  LDG.E R4, desc[UR6][R8.64] ;  /* 0x0000000608047981 */ /* 0x0000a2000c1e1900 */
[----:B------:R-:W-:Y:S02]  /*0850*/  IMAD.MOV.U32 R5, RZ, RZ, 0x37cbac00 ;  /* 0x37cbac00ff057424 */ /* 0x000fe400078e00ff */
[----:B------:R-:W-:Y:S01]  /*0860*/  FMUL R16, R15, R15 ;  /* 0x0000000f0f107220 */ /* 0x000fe20000400000 */
[----:B------:R-:W-:Y:S01]  /*0870*/  LOP3.LUT R0, R6, 0x1, RZ, 0xc0, !PT ;  /* 0x0000000106007812 */ /* 0x000fe200078ec0ff */
[----:B------:R-:W-:Y:S01]  /*0880*/  BSSY.RECONVERGENT B0, `(.L_x_11) ;  /* 0x0000076000007945 */ /* 0x000fe20003800200 */
[----:B------:R-:W-:Y:S01]  /*0890*/  MOV R19, 0x3d2aaabb ;  /* 0x3d2aaabb00137802 */ /* 0x000fe20000000f00 */
[----:B------:R-:W-:Y:S01]  /*08a0*/  FFMA R17, R16, R5, -0.0013887860113754868507 ;  /* 0xbab607ed10117423 */ /* 0x000fe20000000005 */
[----:B------:R-:W-:Y:S02]  /*08b0*/  ISETP.NE.U32.AND P0, PT, R0, 0x1, PT ;  /* 0x000000010000780c */ /* 0x000fe40003f05070 */
[----:B------:R-:W-:Y:S01]  /*08c0*/  LOP3.LUT P1, RZ, R6, 0x2, RZ, 0xc0, !PT ;  /* 0x0000000206ff7812 */ /* 0x000fe2000782c0ff */
[----:B0-----:R-:W-:Y:S01]  /*08d0*/  IMAD.MOV.U32 R9, RZ, RZ, 0x3effffff ;  /* 0x3effffffff097424 */ /* 0x001fe200078e00ff */
[----:B------:R-:W-:-:S02]  /*08e0*/  FSEL R17, R17, -0.00019574658654164522886, !P0 ;  /* 0xb94d415311117808 */ /* 0x000fc40004000000 */
[----:B------:R-:W-:Y:S02]  /*08f0*/  FSEL R19, R19, 0.0083327032625675201416, !P0 ;  /* 0x3c0885e413137808 */ /* 0x000fe40004000000 */
[----:B------:R-:W-:Y:S02]  /*0900*/  FSEL R9, -R9, -0.16666662693023681641, !P0 ;  /* 0xbe2aaaa809097808 */ /* 0x000fe40004000100 */
[----:B------:R-:W-:Y:S01]  /*0910*/  FSEL R0, R15, 1, P0 ;  /* 0x3f8000000f007808 */ /* 0x000fe20000000000 */
[----:B------:R-:W-:-:S04]  /*0920*/  FFMA R17, R16, R17, R19 ;  /* 0x0000001110117223 */ /* 0x000fc80000000013 */
[C---:B------:R-:W-:Y:S01]  /*0930*/  FFMA R17, R16.reuse, R17, R9 ;  /* 0x0000001110117223 */ /* 0x040fe20000000009 */
[----:B------:R-:W-:-:S04]  /*0940*/  FFMA R9, R16, R0, RZ ;  /* 0x0000000010097223 */ /* 0x000fc800000000ff */
[----:B------:R-:W-:-:S04]  /*0950*/  FFMA R6, R9, R17, R0 ;  /* 0x0000001109067223 */ /* 0x000fc80000000000 */
[----:B------:R-:W-:Y:S01]  /*0960*/  @P1 FADD R6, RZ, -R6 ;  /* 0x80000006ff061221 */ /* 0x000fe20000000000 */
        /* <DEDUP_REMOVED lines=12> */
[----:B------:R-:W-:Y:S02]  /*0a30*/  IMAD.SHL.U32 R7, R4, 0x100, RZ ;  /* 0x0000010004077824 */ /* 0x000fe400078e00ff */
[----:B------:R-:W-:Y:S02]  /*0a40*/  HFMA2 R15, -RZ, RZ, 0, 0 ;  /* 0x00000000ff0f7431 */ /* 0x000fe400000001ff */
[----:B------:R-:W-:Y:S01]  /*0a50*/  IMAD.MOV.U32 R0, RZ, RZ, RZ ;  /* 0x000000ffff007224 */ /* 0x000fe200078e00ff */
[----:B------:R-:W0:Y:S01]  /*0a60*/  LDCU.64 UR8, c[0x4][URZ] ;  /* 0x01000000ff0877ac */ /* 0x000e220008000a00 */
[----:B------:R-:W-:Y:S01]  /*0a70*/  LOP3.LUT R7, R7, 0x80000000, RZ, 0xfc, !PT ;  /* 0x8000000007077812 */ /* 0x000fe200078efcff */
[----:B------:R-:W-:Y:S01]  /*0a80*/  UMOV UR5, URZ ;  /* 0x000000ff00057c82 */ /* 0x000fe20008000000 */
[----:B------:R-:W-:-:S05]  /*0a90*/  UMOV UR4, URZ ;  /* 0x000000ff00047c82 */ /* 0x000fca0008000000 */
.L_x_13:
[----:B0-----:R-:W-:Y:S02]  /*0aa0*/  IMAD.U32 R16, RZ, RZ, UR8 ;  /* 0x00000008ff107e24 */ /* 0x001fe4000f8e00ff */
[----:B------:R-:W-:-:S05]  /*0ab0*/  IMAD.U32 R17, RZ, RZ, UR9 ;  /* 0x00000009ff117e24 */ /* 0x000fca000f8e00ff */
        /* <DEDUP_REMOVED lines=15> */
[--C-:B------:R-:W-:Y:S01]  /*0bb0*/  @P0 IMAD.MOV.U32 R3, RZ, RZ, R8.reuse ;  /* 0x000000ffff030224 */ /* 0x100fe200078e0008 */
        /* <DEDUP_REMOVED lines=9> */
[----:B------:R-:W-:Y:S02]  /*0c50*/  LOP3.LUT P6, RZ, R7, 0x1f, RZ, 0xc0, !PT ;  /* 0x0000001f07ff7812 */ /* 0x000fe400078cc0ff */
[----:B------:R-:W-:-:S04]  /*0c60*/  IADD3 R8, PT, PT, R8, -0x80, RZ ;  /* 0xffffff8008087810 */ /* 0x000fc80007ffe0ff */
        /* <DEDUP_REMOVED lines=10> */
[----:B------:R-:W-:Y:S02]  /*0d10*/  @P4 IMAD.MOV.U32 R9, RZ, RZ, R3 ;  /* 0x000000ffff094224 */ /* 0x000fe400078e0003 */
[----:B------:R-:W-:Y:S01]  /*0d20*/  @P4 IMAD.MOV.U32 R8, RZ, RZ, R10 ;  /* 0x000000ffff084224 */ /* 0x000fe200078e000a */
[----:B------:R-:W-:Y:S01]  /*0d30*/  ISETP.EQ.AND P4, PT, R15, 0x4, PT ;  /* 0x000000040f00780c */ /* 0x000fe20003f82270 */
[--C-:B------:R-:W-:Y:S01]  /*0d40*/  @P2 IMAD.MOV.U32 R8, RZ, RZ, R11.reuse ;  /* 0x000000ffff082224 */ /* 0x100fe200078e000b */
[----:B------:R-:W-:Y:S01]  /*0d50*/  @P2 MOV R9, R10 ;  /* 0x0000000a00092202 */ /* 0x000fe20000000f00 */
[----:B------:R-:W-:Y:S01]  /*0d60*/  @P1 IMAD.MOV.U32 R8, RZ, RZ, R12 ;  /* 0x000000ffff081224 */ /* 0x000fe200078e000c */
[----:B------:R-:W-:Y:S01]  /*0d70*/  @P0 MOV R8, R13 ;  /* 0x0000000d00080202 */ /* 0x000fe20000000f00 */
[----:B------:R-:W-:-:S02]  /*0d80*/  @P1 IMAD.MOV.U32 R9, RZ, RZ, R11 ;  /* 0x000000ffff091224 */ /* 0x000fc400078e000b */
[----:B------:R-:W-:Y:S02]  /*0d90*/  @P0 IMAD.MOV.U32 R9, RZ, RZ, R12 ;  /* 0x000000ffff090224 */ /* 0x000fe400078e000c */
[----:B------:R-:W-:Y:S02]  /*0da0*/  @P3 IMAD.MOV.U32 R8, RZ, RZ, R14 ;  /* 0x000000ffff083224 */ /* 0x000fe400078e000e */
[----:B------:R-:W-:Y:S02]  /*0db0*/  @P5 IMAD.MOV.U32 R8, RZ, RZ, R0 ;  /* 0x000000ffff085224 */ /* 0x000fe400078e0000 */
[----:B------:R-:W-:Y:S02]  /*0dc0*/  @P3 IMAD.MOV.U32 R9, RZ, RZ, R13 ;  /* 0x000000ffff093224 */ /* 0x000fe400078e000d */
[----:B------:R-:W-:Y:S01]  /*0dd0*/  @P5 IMAD.MOV.U32 R9, RZ, RZ, R14 ;  /* 0x000000ffff095224 */ /* 0x000fe200078e000e */
[----:B------:R-:W-:Y:S01]  /*0de0*/  @P4 MOV R9, R0 ;  /* 0x0000000000094202 */ /* 0x000fe20000000f00 */
[----:B------:R-:W-:Y:S01]  /*0df0*/  IMAD.MOV.U32 R16, RZ, RZ, R8 ;  /* 0x000000ffff107224 */ /* 0x000fe200078e0008 */
[----:B------:R-:W-:Y:S06]  /*0e00*/  @!P6 BRA `(.L_x_15) ;  /* 0x000000000028e947 */ /* 0x000fec0003800000 */
[----:B------:R-:W-:Y:S01]  /*0e10*/  @P1 IMAD.MOV.U32 R3, RZ, RZ, R10 ;  /* 0x000000ffff031224 */ /* 0x000fe200078e000a */
[----:B------:R-:W-:Y:S01]  /*0e20*/  LOP3.LUT R7, R7, 0x1f, RZ, 0xc0, !PT ;  /* 0x0000001f07077812 */ /* 0x000fe200078ec0ff */
[----:B------:R-:W-:Y:S01]  /*0e30*/  @P0 IMAD.MOV.U32 R3, RZ, RZ, R11 ;  /* 0x000000ffff030224 */ /* 0x000fe200078e000b */
[----:B------:R-:W-:Y:S01]  /*0e40*/  ISETP.EQ.AND P0, PT, R15, 0x8, PT ;  /* 0x000000080f00780c */ /* 0x000fe20003f02270 */
[----:B------:R-:W-:Y:S01]  /*0e50*/  @P3 IMAD.MOV.U32 R3, RZ, RZ, R12 ;  /* 0x000000ffff033224 */ /* 0x000fe200078e000c */
[----:B------:R-:W-:Y:S01]  /*0e60*/  @P5 MOV R3, R13 ;  /* 0x0000000d00035202 */ /* 0x000fe20000000f00 */
[----:B------:R-:W-:Y:S01]  /*0e70*/  @P4 IMAD.MOV.U32 R3, RZ, RZ, R14 ;  /* 0x000000ffff034224 */ /* 0x000fe200078e000e */
[----:B------:R-:W-:-:S09]  /*0e80*/  SHF.L.W.U32.HI R16, R9, R7, R16 ;  /* 0x0000000709107219 */ /* 0x000fd20000010e10 */
[----:B------:R-:W-:-:S05]  /*0e90*/  @P0 IMAD.MOV.U32 R3, RZ, RZ, R0 ;  /* 0x000000ffff030224 */ /* 0x000fca00078e0000 */
[----:B------:R-:W-:-:S07]  /*0ea0*/  SHF.L.W.U32.HI R9, R3, R7, R9 ;  /* 0x0000000703097219 */ /* 0x000fce0000010e09 */
.L_x_15:
[----:B------:R-:W-:Y:S05]  /*0eb0*/  BSYNC.RECONVERGENT B1 ;  /* 0x0000000000017941 */ /* 0x000fea0003800200 */
.L_x_14:
[C---:B------:R-:W-:Y:S01]  /*0ec0*/  SHF.L.W.U32.HI R0, R9.reuse, 0x2, R16 ;  /* 0x0000000209007819 */ /* 0x040fe20000010e10 */
[----:B------:R-:W-:Y:S01]  /*0ed0*/  IMAD.SHL.U32 R9, R9, 0x4, RZ ;  /* 0x0000000409097824 */ /* 0x000fe200078e00ff */
[----:B------:R-:W-:Y:S01]  /*0ee0*/  UMOV UR4, 0x54442d19 ;  /* 0x54442d1900047882 */ /* 0x000fe20000000000 */
[----:B------:R-:W-:Y:S01]  /*0ef0*/  UMOV UR5, 0x3bf921fb ;  /* 0x3bf921fb00057882 */ /* 0x000fe20000000000 */
[----:B------:R-:W-:Y:S02]  /*0f00*/  SHF.R.S32.HI R3, RZ, 0x1f, R0 ;  /* 0x0000001fff037819 */ /* 0x000fe40000011400 */
[----:B------:R-:W-:Y:S02]  /*0f10*/  SHF.R.U32.HI R7, RZ, 0x1e, R16 ;  /* 0x0000001eff077819 */ /* 0x000fe40000011610 */
[C---:B------:R-:W-:Y:S02]  /*0f20*/  LOP3.LUT R10, R3.reuse, R9, RZ, 0x3c, !PT ;  /* 0x00000009030a7212 */ /* 0x040fe400078e3cff */
[----:B------:R-:W-:-:S02]  /*0f30*/  LOP3.LUT R11, R3, R0, RZ, 0x3c, !PT ;  /* 0x00000000030b7212 */ /* 0x000fc400078e3cff */
[----:B------:R-:W-:Y:S02]  /*0f40*/  ISETP.GE.AND P0, PT, R4, RZ, PT ;  /* 0x000000ff0400720c */ /* 0x000fe40003f06270 */
[----:B------:R-:W0:Y:S01]  /*0f50*/  I2F.F64.S64 R8, R10 ;  /* 0x0000000a00087312 */ /* 0x000e220000301c00 */
[C---:B------:R-:W-:Y:S02]  /*0f60*/  LEA.HI R7, R0.reuse, R7, RZ, 0x1 ;  /* 0x0000000700077211 */ /* 0x040fe400078f08ff */
[----:B------:R-:W-:-:S03]  /*0f70*/  LOP3.LUT R4, R0, R4, RZ, 0x3c, !PT ;  /* 0x0000000400047212 */ /* 0x000fc600078e3cff */
[----:B------:R-:W-:Y:S01]  /*0f80*/  IMAD.MOV R0, RZ, RZ, -R7 ;  /* 0x000000ffff007224 */ /* 0x000fe200078e0a07 */
[----:B------:R-:W-:-:S04]  /*0f90*/  ISETP.GE.AND P1, PT, R4, RZ, PT ;  /* 0x000000ff0400720c */ /* 0x000fc80003f26270 */
[----:B------:R-:W-:Y:S01]  /*0fa0*/  @!P0 MOV R7, R0 ;  /* 0x0000000000078202 */ /* 0x000fe20000000f00 */
[----:B0-----:R-:W-:-:S10]  /*0fb0*/  DMUL R8, R8, UR4 ;  /* 0x0000000408087c28 */ /* 0x001fd40008000000 */
[----:B------:R-:W0:Y:S02]  /*0fc0*/  F2F.F32.F64 R8, R8 ;  /* 0x0000000800087310 */ /* 0x000e240000301000 */
[----:B0-----:R-:W-:-:S07]  /*0fd0*/  FSEL R0, -R8, R8, !P1 ;  /* 0x0000000808007208 */ /* 0x001fce0004800100 */
.L_x_12:
[----:B------:R-:W-:Y:S05]  /*0fe0*/  BSYNC.RECONVERGENT B0 ;  /* 0x0000000000007941 */ /* 0x000fea0003800200 */
.L_x_11:
[----:B------:R-:W-:Y:S01]  /*0ff0*/  FMUL R3, R0, R0 ;  /* 0x0000000000037220 */ /* 0x000fe20000400000 */
[----:B------:R-:W-:Y:S01]  /*1000*/  LOP3.LUT R4, R7, 0x1, RZ, 0xc0, !PT ;  /* 0x0000000107047812 */ /* 0x000fe200078ec0ff */
[----:B------:R-:W-:Y:S02]  /*1010*/  IMAD.MOV.U32 R10, RZ, RZ, 0x3c0885e4 ;  /* 0x3c0885e4ff0a7424 */ /* 0x000fe400078e00ff */
[----:B------:R-:W-:Y:S01]  /*1020*/  FFMA R8, R3, R5, -0.0013887860113754868507 ;  /* 0xbab607ed03087423 */ /* 0x000fe20000000005 */
[----:B------:R-:W-:Y:S01]  /*1030*/  ISETP.NE.U32.AND P0, PT, R4, 0x1, PT ;  /* 0x000000010400780c */ /* 0x000fe20003f05070 */
[----:B------:R-:W-:Y:S01]  /*1040*/  VIADD R7, R7, 0x1 ;  /* 0x0000000107077836 */ /* 0x000fe20000000000 */
[----:B------:R-:W0:Y:S01]  /*1050*/  LDC.64 R4, c[0x0][0x390] ;  /* 0x0000e400ff047b82 */ /* 0x000e220000000a00 */
[----:B------:R-:W-:Y:S01]  /*1060*/  IMAD.MOV.U32 R9, RZ, RZ, 0x3e2aaaa8 ;  /* 0x3e2aaaa8ff097424 */ /* 0x000fe200078e00ff */
[----:B------:R-:W-:Y:S02]  /*1070*/  FSEL R8, R8, -0.00019574658654164522886, P0 ;  /* 0xb94d415308087808 */ /* 0x000fe40000000000 */
[----:B------:R-:W-:-:S02]  /*1080*/  FSEL R10, R10, 0.041666727513074874878, !P0 ;  /* 0x3d2aaabb0a0a7808 */ /* 0x000fc40004000000 */
[----:B------:R-:W-:Y:S02]  /*1090*/  LOP3.LUT P1, RZ, R7, 0x2, RZ, 0xc0, !PT ;  /* 0x0000000207ff7812 */ /* 0x000fe4000782c0ff */
[----:B------:R-:W-:Y:S01]  /*10a0*/  FSEL R7, -R9, -0.4999999701976776123, !P0 ;  /* 0xbeffffff09077808 */ /* 0x000fe20004000100 */
[----:B------:R-:W-:Y:S01]  /*10b0*/  FFMA R8, R3, R8, R10 ;  /* 0x0000000803087223 */ /* 0x000fe2000000000a */
[----:B------:R-:W-:-:S03]  /*10c0*/  FSEL R0, R0, 1, !P0 ;  /* 0x3f80000000007808 */ /* 0x000fc60004000000 */
[C---:B------:R-:W-:Y:S02]  /*10d0*/  FFMA R7, R3.reuse, R8, R7 ;  /* 0x0000000803077223 */ /* 0x040fe40000000007 */
[----:B------:R-:W-:-:S04]  /*10e0*/  FFMA R3, R3, R0, RZ ;  /* 0x0000000003037223 */ /* 0x000fc800000000ff */
[----:B------:R-:W-:-:S04]  /*10f0*/  FFMA R3, R3, R7, R0 ;  /* 0x0000000703037223 */ /* 0x000fc80000000000 */
[----:B------:R-:W-:Y:S01]  /*1100*/  @P1 FADD R3, RZ, -R3 ;  /* 0x80000003ff031221 */ /* 0x000fe20000000000 */
[----:B0-----:R-:W-:-:S04]  /*1110*/  IMAD.WIDE R4, R2, 0x4, R4 ;  /* 0x0000000402047825 */ /* 0x001fc800078e0204 */
[----:B------:R-:W-:-:S05]  /*1120*/  FADD R3, R6, R3 ;  /* 0x0000000306037221 */ /* 0x000fca0000000000 */
[----:B------:R-:W-:Y:S01]  /*1130*/  STG.E desc[UR6][R4.64], R3 ;  /* 0x0000000304007986 */ /* 0x000fe2000c101906 */
[----:B------:R-:W-:Y:S05]  /*1140*/  EXIT ;  /* 0x000000000000794d */ /* 0x000fea0003800000 */
.L_x_16:
        /* <DEDUP_REMOVED lines=11> */
.L_x_20:


//--------------------- .nv.global.init           --------------------------
	.section	.nv.global.init,"aw",@progbits
	.align	4
.nv.global.init:
	.type		__cudart_i2opi_f,@object
	.size		__cudart_i2opi_f,(.L_0 - __cudart_i2opi_f)
__cudart_i2opi_f:
        /*0000*/ 	.byte	0x41, 0x90, 0x43, 0x3c, 0x99, 0x95, 0x62, 0xdb, 0xc0, 0xdd, 0x34, 0xf5, 0xd1, 0x57, 0x27, 0xfc
        /*0010*/ 	.byte	0x29, 0x15, 0x44, 0x4e, 0x6e, 0x83, 0xf9, 0xa2
.L_0:


//--------------------- .nv.shared.reserved.0     --------------------------
	.section	.nv.shared.reserved.0,"aw",@nobits
	.weak		__nv_reservedSMEM_offset_0_alias
	.size		__nv_reservedSMEM_offset_0_alias, 0, 64
	.other		__nv_reservedSMEM_offset_0_alias,@"STO_CUDA_RESERVED_SHARED STV_DEFAULT"
__nv_reservedSMEM_offset_0_alias:
	.zero		0
	.zero		64


//--------------------- .nv.constant0._Z15process_kernel3PKfPfi --------------------------
	.section	.nv.constant0._Z15process_kernel3PKfPfi,"a",@progbits
	.sectionflags	@""
	.align	4
.nv.constant0._Z15process_kernel3PKfPfi:
	.zero		916


//--------------------- .nv.constant0._Z15process_kernel2PKfPfi --------------------------
	.section	.nv.constant0._Z15process_kernel2PKfPfi,"a",@progbits
	.sectionflags	@""
	.align	4
.nv.constant0._Z15process_kernel2PKfPfi:
	.zero		916


//--------------------- .nv.constant0._Z15process_kernel1PKfS0_Pfi --------------------------
	.section	.nv.constant0._Z15process_kernel1PKfS0_Pfi,"a",@progbits
	.sectionflags	@""
	.align	4
.nv.constant0._Z15process_kernel1PKfS0_Pfi:
	.zero		924


//--------------------- SYMBOLS --------------------------

	.type		.nv.reservedSmem.offset0,@object
	.size		.nv.reservedSmem.offset0,0x4
